// auto-generated by cutlass_sweep.gemm — config: {"arch": "sm_100", "cluster_m": 4, "cluster_n": 1, "dtype": "tf32", "dtype_b": "tf32", "layout": "nt", "stages": 0, "tile_k": 128, "tile_m": 128, "tile_n": 128}
#include "cutlass/cutlass.h"
#include "cutlass/gemm/collective/collective_builder.hpp"
#include "cutlass/gemm/device/gemm_universal_adapter.h"
#include "cutlass/gemm/kernel/gemm_universal.hpp"
#include "cutlass/epilogue/collective/collective_builder.hpp"

using ElemA = cutlass::tfloat32_t;
using ElemB = cutlass::tfloat32_t;
using ElemCD = cutlass::tfloat32_t;
using Acc  = float;
using TileShape    = cute::Shape<cute::_128, cute::_128, cute::_128>;
using ClusterShape = cute::Shape<cute::_4, cute::_1, cute::_1>;

using CollectiveEpilogue = typename cutlass::epilogue::collective::CollectiveBuilder<
    cutlass::arch::Sm100, cutlass::arch::OpClassTensorOp,
    TileShape, ClusterShape,
    cutlass::epilogue::collective::EpilogueTileAuto,
    Acc, Acc,
    ElemCD, cutlass::layout::RowMajor, 128 / cutlass::sizeof_bits<ElemCD>::value,
    ElemCD, cutlass::layout::RowMajor, 128 / cutlass::sizeof_bits<ElemCD>::value,
    cutlass::epilogue::collective::EpilogueScheduleAuto
  >::CollectiveOp;

using CollectiveMainloop = typename cutlass::gemm::collective::CollectiveBuilder<
    cutlass::arch::Sm100, cutlass::arch::OpClassTensorOp,
    ElemA, cutlass::layout::RowMajor, 128 / cutlass::sizeof_bits<ElemA>::value,
    ElemB, cutlass::layout::ColumnMajor, 128 / cutlass::sizeof_bits<ElemB>::value,
    Acc,
    TileShape, ClusterShape,
    cutlass::gemm::collective::StageCountAutoCarveout<static_cast<int>(sizeof(typename CollectiveEpilogue::SharedStorage))>,
    cutlass::gemm::collective::KernelScheduleAuto
  >::CollectiveOp;

using GemmKernel = cutlass::gemm::kernel::GemmUniversal<
    cute::Shape<int,int,int,int>,
    CollectiveMainloop,
    CollectiveEpilogue
>;
using Gemm = cutlass::gemm::device::GemmUniversalAdapter<GemmKernel>;

// Force the device kernel symbol into the cubin without needing a host main.
auto* _anchor = &cutlass::device_kernel<GemmKernel>;


// ===== COMPILED SASS (sm_100a) =====

	.target	sm_100a

	.elftype	@"ET_EXEC"


//--------------------- .note.nv.tkinfo           --------------------------
	.section	.note.nv.tkinfo,"",@"SHT_NOTE"
	.sectionflags	@"SHF_NOTE_NV_TKINFO"
	.tkinfo
        /*0018*/ 	.word	0x00000002
        /*0030*/ 	.string	""
        /*0030*/ 	.string	"ptxas"
        /*0030*/ 	.string	"Cuda compilation tools, release 13.0, V13.0.88"
        /*0030*/ 	.string	"Build cuda_13.0.r13.0/compiler.36424714_0"
        /*0030*/ 	.string	"-arch sm_100a -m 64 "



//--------------------- .note.nv.cuinfo           --------------------------
	.section	.note.nv.cuinfo,"",@"SHT_NOTE"
	.sectionflags	@"SHF_NOTE_NV_CUINFO"
        /*0018*/ 	.short	0x0002
        /*001a*/ 	.short	0x0064
        /*001c*/ 	.short	0x0082
	.zero		2


//--------------------- .nv.info                  --------------------------
	.section	.nv.info,"",@"SHT_CUDA_INFO"
	.align	4


	//----- nvinfo : EIATTR_REGCOUNT
	.align		4
        /*0000*/ 	.byte	0x04, 0x2f
        /*0002*/ 	.short	(.L_19 - .L_18)
	.align		4
.L_18:
        /*0004*/ 	.word	index@(_ZN7cutlass13device_kernelINS_4gemm6kernel13GemmUniversalIN4cute5tupleIJiiiiEEENS1_10collective13CollectiveMmaINS1_35MainloopSm100TmaUmmaWarpSpecializedILi3ELi2ELi4ENS5_IJNS4_1CILi4EEENSA_ILi1EEESC_EEEEENS5_IJNSA_ILi128EEESF_SF_EEENS_10tfloat32_tENS5_IJlSC_lEEESH_SI_NS4_8TiledMMAINS4_8MMA_AtomIJNS4_23SM100_MMA_TF32_2x1SM_SSISH_SH_fLi128ELi128ELNS4_4UMMA5MajorE0ELSN_0ELNSM_7ScaleInE0ELSO_0EEEEEENS4_6LayoutINS5_IJSC_SC_SC_EEENS5_IJNSA_ILi0EEEST_ST_EEEEENS5_IJNS4_10UnderscoreESW_SW_EEEEENS4_18SM100_TMA_2SM_LOADENS4_14ComposedLayoutINS4_7SwizzleILi3ELi4ELi3EEENS4_18smem_ptr_flag_bitsILi32EEENSR_INS5_IJNSA_ILi8EEENSA_ILi32EEEEEENS5_IJS16_SC_EEEEEEEvNS4_8identityENS4_28SM100_TMA_2SM_LOAD_MULTICASTES1A_vS1B_EENS_8epilogue10collective18CollectiveEpilogueINS1E_23Sm100TmaWarpSpecializedILi4ELi2ELi16ELb1ELb0EEEJNS5_IJNSA_ILi64EEESF_SF_EEENS5_IJNSR_IS1J_SC_EENSR_INS5_IJNSA_ILi16EEENSA_ILi2EEEEEENS5_IJSC_S1J_EEEEEEEESH_SI_SH_SI_NS1E_6fusion15FusionCallbacksIS1I_NS1S_17LinearCombinationISH_fSH_fLNS_15FloatRoundStyleE2EEES1K_S1R_JEEENS4_5SM1004TMEM4LOAD26SM100_TMEM_LOAD_32dp32b16xENS4_13SM90_TMA_LOADENS10_INS11_ILi2ELi4ELi3EEES14_NSR_INS5_IJS15_S1M_EEENS5_IJS1M_SC_EEEEEEENS4_39AutoVectorizingCopyWithAssumedAlignmentILi128EEENS4_14SM90_TMA_STOREES27_S29_S29_EEEvvEEEEvNT_6ParamsE)
        /*0008*/ 	.word	0x00000050


	//----- nvinfo : EIATTR_FRAME_SIZE
	.align		4
.L_19:
        /*000c*/ 	.byte	0x04, 0x11
        /*000e*/ 	.short	(.L_21 - .L_20)
	.align		4
.L_20:
        /*0010*/ 	.word	index@($__internal_2_$__cuda_sm10x_tcgen05_guardrail_trap_unallocated_columns_being_dealloced)
        /*0014*/ 	.word	0x00000000


	//----- nvinfo : EIATTR_FRAME_SIZE
	.align		4
.L_21:
        /*0018*/ 	.byte	0x04, 0x11
        /*001a*/ 	.short	(.L_23 - .L_22)
	.align		4
.L_22:
        /*001c*/ 	.word	index@($__internal_1_$__cuda_sm10x_tcgen05_guardrail_trap_phase_invalid_during_alloc)
        /*0020*/ 	.word	0x00000000


	//----- nvinfo : EIATTR_FRAME_SIZE
	.align		4
.L_23:
        /*0024*/ 	.byte	0x04, 0x11
        /*0026*/ 	.short	(.L_25 - .L_24)
	.align		4
.L_24:
        /*0028*/ 	.word	index@($__internal_0_$__cuda_sm10x_tcgen05_guardrail_trap_col_being_dealloced_not_returned_by_alloc)
        /*002c*/ 	.word	0x00000000


	//----- nvinfo : EIATTR_FRAME_SIZE
	.align		4
.L_25:
        /*0030*/ 	.byte	0x04, 0x11
        /*0032*/ 	.short	(.L_27 - .L_26)
	.align		4
.L_26:
        /*0034*/ 	.word	index@(_ZN7cutlass13device_kernelINS_4gemm6kernel13GemmUniversalIN4cute5tupleIJiiiiEEENS1_10collective13CollectiveMmaINS1_35MainloopSm100TmaUmmaWarpSpecializedILi3ELi2ELi4ENS5_IJNS4_1CILi4EEENSA_ILi1EEESC_EEEEENS5_IJNSA_ILi128EEESF_SF_EEENS_10tfloat32_tENS5_IJlSC_lEEESH_SI_NS4_8TiledMMAINS4_8MMA_AtomIJNS4_23SM100_MMA_TF32_2x1SM_SSISH_SH_fLi128ELi128ELNS4_4UMMA5MajorE0ELSN_0ELNSM_7ScaleInE0ELSO_0EEEEEENS4_6LayoutINS5_IJSC_SC_SC_EEENS5_IJNSA_ILi0EEEST_ST_EEEEENS5_IJNS4_10UnderscoreESW_SW_EEEEENS4_18SM100_TMA_2SM_LOADENS4_14ComposedLayoutINS4_7SwizzleILi3ELi4ELi3EEENS4_18smem_ptr_flag_bitsILi32EEENSR_INS5_IJNSA_ILi8EEENSA_ILi32EEEEEENS5_IJS16_SC_EEEEEEEvNS4_8identityENS4_28SM100_TMA_2SM_LOAD_MULTICASTES1A_vS1B_EENS_8epilogue10collective18CollectiveEpilogueINS1E_23Sm100TmaWarpSpecializedILi4ELi2ELi16ELb1ELb0EEEJNS5_IJNSA_ILi64EEESF_SF_EEENS5_IJNSR_IS1J_SC_EENSR_INS5_IJNSA_ILi16EEENSA_ILi2EEEEEENS5_IJSC_S1J_EEEEEEEESH_SI_SH_SI_NS1E_6fusion15FusionCallbacksIS1I_NS1S_17LinearCombinationISH_fSH_fLNS_15FloatRoundStyleE2EEES1K_S1R_JEEENS4_5SM1004TMEM4LOAD26SM100_TMEM_LOAD_32dp32b16xENS4_13SM90_TMA_LOADENS10_INS11_ILi2ELi4ELi3EEES14_NSR_INS5_IJS15_S1M_EEENS5_IJS1M_SC_EEEEEEENS4_39AutoVectorizingCopyWithAssumedAlignmentILi128EEENS4_14SM90_TMA_STOREES27_S29_S29_EEEvvEEEEvNT_6ParamsE)
        /*0038*/ 	.word	0x00000000


	//----- nvinfo : EIATTR_MIN_STACK_SIZE
	.align		4
.L_27:
        /*003c*/ 	.byte	0x04, 0x12
        /*003e*/ 	.short	(.L_29 - .L_28)
	.align		4
.L_28:
        /*0040*/ 	.word	index@(_ZN7cutlass13device_kernelINS_4gemm6kernel13GemmUniversalIN4cute5tupleIJiiiiEEENS1_10collective13CollectiveMmaINS1_35MainloopSm100TmaUmmaWarpSpecializedILi3ELi2ELi4ENS5_IJNS4_1CILi4EEENSA_ILi1EEESC_EEEEENS5_IJNSA_ILi128EEESF_SF_EEENS_10tfloat32_tENS5_IJlSC_lEEESH_SI_NS4_8TiledMMAINS4_8MMA_AtomIJNS4_23SM100_MMA_TF32_2x1SM_SSISH_SH_fLi128ELi128ELNS4_4UMMA5MajorE0ELSN_0ELNSM_7ScaleInE0ELSO_0EEEEEENS4_6LayoutINS5_IJSC_SC_SC_EEENS5_IJNSA_ILi0EEEST_ST_EEEEENS5_IJNS4_10UnderscoreESW_SW_EEEEENS4_18SM100_TMA_2SM_LOADENS4_14ComposedLayoutINS4_7SwizzleILi3ELi4ELi3EEENS4_18smem_ptr_flag_bitsILi32EEENSR_INS5_IJNSA_ILi8EEENSA_ILi32EEEEEENS5_IJS16_SC_EEEEEEEvNS4_8identityENS4_28SM100_TMA_2SM_LOAD_MULTICASTES1A_vS1B_EENS_8epilogue10collective18CollectiveEpilogueINS1E_23Sm100TmaWarpSpecializedILi4ELi2ELi16ELb1ELb0EEEJNS5_IJNSA_ILi64EEESF_SF_EEENS5_IJNSR_IS1J_SC_EENSR_INS5_IJNSA_ILi16EEENSA_ILi2EEEEEENS5_IJSC_S1J_EEEEEEEESH_SI_SH_SI_NS1E_6fusion15FusionCallbacksIS1I_NS1S_17LinearCombinationISH_fSH_fLNS_15FloatRoundStyleE2EEES1K_S1R_JEEENS4_5SM1004TMEM4LOAD26SM100_TMEM_LOAD_32dp32b16xENS4_13SM90_TMA_LOADENS10_INS11_ILi2ELi4ELi3EEES14_NSR_INS5_IJS15_S1M_EEENS5_IJS1M_SC_EEEEEEENS4_39AutoVectorizingCopyWithAssumedAlignmentILi128EEENS4_14SM90_TMA_STOREES27_S29_S29_EEEvvEEEEvNT_6ParamsE)
        /*0044*/ 	.word	0x00000000
.L_29:


//--------------------- .nv.compat                --------------------------
	.section	.nv.compat,"",@"SHT_CUDA_COMPAT_INFO"
	.align	4
        /*0000*/ 	.byte	0x02, 0x09, 0x01, 0x00, 0x02, 0x02, 0x02, 0x00, 0x02, 0x05, 0x05, 0x00, 0x03, 0x07, 0x01, 0x01
        /*0010*/ 	.byte	0x02, 0x03, 0x01, 0x00, 0x02, 0x06, 0x01, 0x00, 0x04, 0x0b, 0x08, 0x00, 0x09, 0x00, 0x00, 0x00
        /*0020*/ 	.byte	0x00, 0x00, 0x00, 0x00


//--------------------- .nv.info._ZN7cutlass13device_kernelINS_4gemm6kernel13GemmUniversalIN4cute5tupleIJiiiiEEENS1_10collective13CollectiveMmaINS1_35MainloopSm100TmaUmmaWarpSpecializedILi3ELi2ELi4ENS5_IJNS4_1CILi4EEENSA_ILi1EEESC_EEEEENS5_IJNSA_ILi128EEESF_SF_EEENS_10tfloat32_tENS5_IJlSC_lEEESH_SI_NS4_8TiledMMAINS4_8MMA_AtomIJNS4_23SM100_MMA_TF32_2x1SM_SSISH_SH_fLi128ELi128ELNS4_4UMMA5MajorE0ELSN_0ELNSM_7ScaleInE0ELSO_0EEEEEENS4_6LayoutINS5_IJSC_SC_SC_EEENS5_IJNSA_ILi0EEEST_ST_EEEEENS5_IJNS4_10UnderscoreESW_SW_EEEEENS4_18SM100_TMA_2SM_LOADENS4_14ComposedLayoutINS4_7SwizzleILi3ELi4ELi3EEENS4_18smem_ptr_flag_bitsILi32EEENSR_INS5_IJNSA_ILi8EEENSA_ILi32EEEEEENS5_IJS16_SC_EEEEEEEvNS4_8identityENS4_28SM100_TMA_2SM_LOAD_MULTICASTES1A_vS1B_EENS_8epilogue10collective18CollectiveEpilogueINS1E_23Sm100TmaWarpSpecializedILi4ELi2ELi16ELb1ELb0EEEJNS5_IJNSA_ILi64EEESF_SF_EEENS5_IJNSR_IS1J_SC_EENSR_INS5_IJNSA_ILi16EEENSA_ILi2EEEEEENS5_IJSC_S1J_EEEEEEEESH_SI_SH_SI_NS1E_6fusion15FusionCallbacksIS1I_NS1S_17LinearCombinationISH_fSH_fLNS_15FloatRoundStyleE2EEES1K_S1R_JEEENS4_5SM1004TMEM4LOAD26SM100_TMEM_LOAD_32dp32b16xENS4_13SM90_TMA_LOADENS10_INS11_ILi2ELi4ELi3EEES14_NSR_INS5_IJS15_S1M_EEENS5_IJS1M_SC_EEEEEEENS4_39AutoVectorizingCopyWithAssumedAlignmentILi128EEENS4_14SM90_TMA_STOREES27_S29_S29_EEEvvEEEEvNT_6ParamsE --------------------------
	.section	.nv.info._ZN7cutlass13device_kernelINS_4gemm6kernel13GemmUniversalIN4cute5tupleIJiiiiEEENS1_10collective13CollectiveMmaINS1_35MainloopSm100TmaUmmaWarpSpecializedILi3ELi2ELi4ENS5_IJNS4_1CILi4EEENSA_ILi1EEESC_EEEEENS5_IJNSA_ILi128EEESF_SF_EEENS_10tfloat32_tENS5_IJlSC_lEEESH_SI_NS4_8TiledMMAINS4_8MMA_AtomIJNS4_23SM100_MMA_TF32_2x1SM_SSISH_SH_fLi128ELi128ELNS4_4UMMA5MajorE0ELSN_0ELNSM_7ScaleInE0ELSO_0EEEEEENS4_6LayoutINS5_IJSC_SC_SC_EEENS5_IJNSA_ILi0EEEST_ST_EEEEENS5_IJNS4_10UnderscoreESW_SW_EEEEENS4_18SM100_TMA_2SM_LOADENS4_14ComposedLayoutINS4_7SwizzleILi3ELi4ELi3EEENS4_18smem_ptr_flag_bitsILi32EEENSR_INS5_IJNSA_ILi8EEENSA_ILi32EEEEEENS5_IJS16_SC_EEEEEEEvNS4_8identityENS4_28SM100_TMA_2SM_LOAD_MULTICASTES1A_vS1B_EENS_8epilogue10collective18CollectiveEpilogueINS1E_23Sm100TmaWarpSpecializedILi4ELi2ELi16ELb1ELb0EEEJNS5_IJNSA_ILi64EEESF_SF_EEENS5_IJNSR_IS1J_SC_EENSR_INS5_IJNSA_ILi16EEENSA_ILi2EEEEEENS5_IJSC_S1J_EEEEEEEESH_SI_SH_SI_NS1E_6fusion15FusionCallbacksIS1I_NS1S_17LinearCombinationISH_fSH_fLNS_15FloatRoundStyleE2EEES1K_S1R_JEEENS4_5SM1004TMEM4LOAD26SM100_TMEM_LOAD_32dp32b16xENS4_13SM90_TMA_LOADENS10_INS11_ILi2ELi4ELi3EEES14_NSR_INS5_IJS15_S1M_EEENS5_IJS1M_SC_EEEEEEENS4_39AutoVectorizingCopyWithAssumedAlignmentILi128EEENS4_14SM90_TMA_STOREES27_S29_S29_EEEvvEEEEvNT_6ParamsE,"",@"SHT_CUDA_INFO"
	.sectionflags	@""
	.align	4


	//----- nvinfo : EIATTR_CUDA_API_VERSION
	.align		4
        /*0000*/ 	.byte	0x04, 0x37
        /*0002*/ 	.short	(.L_31 - .L_30)
.L_30:
        /*0004*/ 	.word	0x00000082


	//----- nvinfo : EIATTR_KPARAM_INFO
	.align		4
.L_31:
        /*0008*/ 	.byte	0x04, 0x17
        /*000a*/ 	.short	(.L_33 - .L_32)
.L_32:
        /*000c*/ 	.word	0x00000000
        /*0010*/ 	.short	0x0000
        /*0012*/ 	.short	0x0000
        /*0014*/ 	.byte	0x00, 0xf0, 0x01, 0x20


	//----- nvinfo : EIATTR_AT_ENTRY_FRAGMENTS
	.align		4
.L_33:
        /*0018*/ 	.byte	0x04, 0x4f
        /*001a*/ 	.short	(.L_35 - .L_34)


	//   ....[0]....
.L_34:
        /*001c*/ 	.word	0x00000007


	//----- nvinfo : EIATTR_RESERVED_SMEM_USED
	.align		4
.L_35:
        /*0020*/ 	.byte	0x01, 0x41
	.zero		2


	//----- nvinfo : EIATTR_SPARSE_MMA_MASK
	.align		4
        /*0024*/ 	.byte	0x03, 0x50
        /*0026*/ 	.short	0x0000


	//----- nvinfo : EIATTR_TCGEN05_2CTA_USED
	.align		4
        /*0028*/ 	.byte	0x01, 0x52
	.zero		2


	//----- nvinfo : EIATTR_MAXREG_COUNT
	.align		4
        /*002c*/ 	.byte	0x03, 0x1b
        /*002e*/ 	.short	0x00ff


	//----- nvinfo : EIATTR_NUM_BARRIERS
	.align		4
        /*0030*/ 	.byte	0x02, 0x4c
        /*0032*/ 	.byte	0x07
	.zero		1


	//----- nvinfo : EIATTR_EXTERNS
	.align		4
        /*0034*/ 	.byte	0x04, 0x0f
        /*0036*/ 	.short	(.L_37 - .L_36)


	//   ....[0]....
	.align		4
.L_36:
        /*0038*/ 	.word	index@(__assertfail)


	//----- nvinfo : EIATTR_MERCURY_ISA_VERSION
	.align		4
.L_37:
        /*003c*/ 	.byte	0x03, 0x5f
        /*003e*/ 	.short	0x0101


	//----- nvinfo : EIATTR_INT_WARP_WIDE_INSTR_OFFSETS
	.align		4
        /*0040*/ 	.byte	0x04, 0x31
        /*0042*/ 	.short	(.L_39 - .L_38)


	//   ....[0]....
.L_38:
        /*0044*/ 	.word	0x00000d70


	//   ....[1]....
        /*0048*/ 	.word	0x00000e10


	//   ....[2]....
        /*004c*/ 	.word	0x00004cc0


	//   ....[3]....
        /*0050*/ 	.word	0x00004ce0


	//   ....[4]....
        /*0054*/ 	.word	0x00004d10


	//   ....[5]....
        /*0058*/ 	.word	0x000058d0


	//   ....[6]....
        /*005c*/ 	.word	0x00005970


	//   ....[7]....
        /*0060*/ 	.word	0x00005a20


	//   ....[8]....
        /*0064*/ 	.word	0x00005aa0


	//   ....[9]....
        /*0068*/ 	.word	0x00005b50


	//   ....[10]....
        /*006c*/ 	.word	0x00005c10


	//   ....[11]....
        /*0070*/ 	.word	0x00005c90


	//   ....[12]....
        /*0074*/ 	.word	0x00005d50


	//   ....[13]....
        /*0078*/ 	.word	0x00005e10


	//   ....[14]....
        /*007c*/ 	.word	0x00005ec0


	//   ....[15]....
        /*0080*/ 	.word	0x00005fb0


	//   ....[16]....
        /*0084*/ 	.word	0x000060a0


	//----- nvinfo : EIATTR_COOP_GROUP_MASK_REGIDS
	.align		4
.L_39:
        /*0088*/ 	.byte	0x04, 0x29
        /*008a*/ 	.short	(.L_41 - .L_40)


	//   ....[0]....
.L_40:
        /*008c*/ 	.word	0xffffffff


	//   ....[1]....
        /*0090*/ 	.word	0xffffffff


	//   ....[2]....
        /*0094*/ 	.word	0xffffffff


	//   ....[3]....
        /*0098*/ 	.word	0xffffffff


	//   ....[4]....
        /*009c*/ 	.word	0xffffffff


	//   ....[5]....
        /*00a0*/ 	.word	0xffffffff


	//   ....[6]....
        /*00a4*/ 	.word	0xffffffff


	//   ....[7]....
        /*00a8*/ 	.word	0xffffffff


	//   ....[8]....
        /*00ac*/ 	.word	0xffffffff


	//   ....[9]....
        /*00b0*/ 	.word	0xffffffff


	//   ....[10]....
        /*00b4*/ 	.word	0xffffffff


	//   ....[11]....
        /*00b8*/ 	.word	0xffffffff


	//   ....[12]....
        /*00bc*/ 	.word	0xffffffff


	//   ....[13]....
        /*00c0*/ 	.word	0xffffffff


	//----- nvinfo : EIATTR_COOP_GROUP_INSTR_OFFSETS
	.align		4
.L_41:
        /*00c4*/ 	.byte	0x04, 0x28
        /*00c6*/ 	.short	(.L_43 - .L_42)


	//   ....[0]....
.L_42:
        /*00c8*/ 	.word	0x000000c0


	//   ....[1]....
        /*00cc*/ 	.word	0x00000530


	//   ....[2]....
        /*00d0*/ 	.word	0x000006e0


	//   ....[3]....
        /*00d4*/ 	.word	0x00000870


	//   ....[4]....
        /*00d8*/ 	.word	0x00000960


	//   ....[5]....
        /*00dc*/ 	.word	0x00000ac0


	//   ....[6]....
        /*00e0*/ 	.word	0x00000c50


	//   ....[7]....
        /*00e4*/ 	.word	0x00000e90


	//   ....[8]....
        /*00e8*/ 	.word	0x00002690


	//   ....[9]....
        /*00ec*/ 	.word	0x000034d0


	//   ....[10]....
        /*00f0*/ 	.word	0x000039e0


	//   ....[11]....
        /*00f4*/ 	.word	0x00003c90


	//   ....[12]....
        /*00f8*/ 	.word	0x00004bb0


	//   ....[13]....
        /*00fc*/ 	.word	0x00004dd0


	//----- nvinfo : EIATTR_VRC_CTA_INIT_COUNT
	.align		4
.L_43:
        /*0100*/ 	.byte	0x02, 0x4a
        /*0102*/ 	.byte	0x80
	.zero		1


	//----- nvinfo : EIATTR_SYSCALL_OFFSETS
	.align		4
        /*0104*/ 	.byte	0x04, 0x46
        /*0106*/ 	.short	(.L_45 - .L_44)


	//   ....[0]....
.L_44:
        /*0108*/ 	.word	0x00006c50


	//   ....[1]....
        /*010c*/ 	.word	0x00006d40


	//   ....[2]....
        /*0110*/ 	.word	0x00007500


	//   ....[3]....
        /*0114*/ 	.word	0x00007ed0


	//   ....[4]....
        /*0118*/ 	.word	0x00008880


	//   ....[5]....
        /*011c*/ 	.word	0x00009230


	//----- nvinfo : EIATTR_MBARRIER_INSTR_OFFSETS
	.align		4
.L_45:
        /*0120*/ 	.byte	0x04, 0x39
        /*0122*/ 	.short	(.L_47 - .L_46)


	//   ....[0]....
.L_46:
        /*0124*/ 	.word	0x00000670
        /*0128*/ 	.word	0x000000ff
        /*012c*/ 	.word	0x00000000
        /*0130*/ 	.short	0x0100
        /*0132*/ 	.byte	0x04
	.zero		1


	//   ....[1]....
        /*0134*/ 	.word	0x00000680
        /*0138*/ 	.word	0x000000ff
        /*013c*/ 	.word	0x00000018
        /*0140*/ 	.short	0x0100
        /*0142*/ 	.byte	0x04
	.zero		1


	//   ....[2]....
        /*0144*/ 	.word	0x00000690
        /*0148*/ 	.word	0x000000ff
        /*014c*/ 	.word	0x00000008
        /*0150*/ 	.short	0x0100
        /*0152*/ 	.byte	0x04
	.zero		1


	//   ....[3]....
        /*0154*/ 	.word	0x000006a0
        /*0158*/ 	.word	0x000000ff
        /*015c*/ 	.word	0x00000020
        /*0160*/ 	.short	0x0100
        /*0162*/ 	.byte	0x04
	.zero		1


	//   ....[4]....
        /*0164*/ 	.word	0x000006b0
        /*0168*/ 	.word	0x000000ff
        /*016c*/ 	.word	0x00000010
        /*0170*/ 	.short	0x0100
        /*0172*/ 	.byte	0x04
	.zero		1


	//   ....[5]....
        /*0174*/ 	.word	0x000006c0
        /*0178*/ 	.word	0x000000ff
        /*017c*/ 	.word	0x00000028
        /*0180*/ 	.short	0x0100
        /*0182*/ 	.byte	0x04
	.zero		1


	//   ....[6]....
        /*0184*/ 	.word	0x000007e0
        /*0188*/ 	.word	0x000000ff
        /*018c*/ 	.word	0x00000030
        /*0190*/ 	.short	0x0100
        /*0192*/ 	.byte	0x04
	.zero		1


	//   ....[7]....
        /*0194*/ 	.word	0x000007f0
        /*0198*/ 	.word	0x000000ff
        /*019c*/ 	.word	0x00000050
        /*01a0*/ 	.short	0x0100
        /*01a2*/ 	.byte	0x04
	.zero		1


	//   ....[8]....
        /*01a4*/ 	.word	0x00000800
        /*01a8*/ 	.word	0x000000ff
        /*01ac*/ 	.word	0x00000038
        /*01b0*/ 	.short	0x0100
        /*01b2*/ 	.byte	0x04
	.zero		1


	//   ....[9]....
        /*01b4*/ 	.word	0x00000810
        /*01b8*/ 	.word	0x000000ff
        /*01bc*/ 	.word	0x00000058
        /*01c0*/ 	.short	0x0100
        /*01c2*/ 	.byte	0x04
	.zero		1


	//   ....[10]....
        /*01c4*/ 	.word	0x00000820
        /*01c8*/ 	.word	0x000000ff
        /*01cc*/ 	.word	0x00000040
        /*01d0*/ 	.short	0x0100
        /*01d2*/ 	.byte	0x04
	.zero		1


	//   ....[11]....
        /*01d4*/ 	.word	0x00000830
        /*01d8*/ 	.word	0x000000ff
        /*01dc*/ 	.word	0x00000060
        /*01e0*/ 	.short	0x0100
        /*01e2*/ 	.byte	0x04
	.zero		1


	//   ....[12]....
        /*01e4*/ 	.word	0x00000840
        /*01e8*/ 	.word	0x000000ff
        /*01ec*/ 	.word	0x00000048
        /*01f0*/ 	.short	0x0100
        /*01f2*/ 	.byte	0x04
	.zero		1


	//   ....[13]....
        /*01f4*/ 	.word	0x00000850
        /*01f8*/ 	.word	0x000000ff
        /*01fc*/ 	.word	0x00000068
        /*0200*/ 	.short	0x0100
        /*0202*/ 	.byte	0x04
	.zero		1


	//   ....[14]....
        /*0204*/ 	.word	0x00000930
        /*0208*/ 	.word	0x000000ff
        /*020c*/ 	.word	0x00000070
        /*0210*/ 	.short	0x0100
        /*0212*/ 	.byte	0x06
	.zero		1


	//   ....[15]....
        /*0214*/ 	.word	0x00000940
        /*0218*/ 	.word	0x000000ff
        /*021c*/ 	.word	0x00000078
        /*0220*/ 	.short	0x0100
        /*0222*/ 	.byte	0x06
	.zero		1


	//   ....[16]....
        /*0224*/ 	.word	0x00000a70
        /*0228*/ 	.word	0x000000ff
        /*022c*/ 	.word	0x00000080
        /*0230*/ 	.short	0x0100
        /*0232*/ 	.byte	0x06
	.zero		1


	//   ....[17]....
        /*0234*/ 	.word	0x00000a80
        /*0238*/ 	.word	0x000000ff
        /*023c*/ 	.word	0x00000090
        /*0240*/ 	.short	0x0100
        /*0242*/ 	.byte	0x06
	.zero		1


	//   ....[18]....
        /*0244*/ 	.word	0x00000a90
        /*0248*/ 	.word	0x000000ff
        /*024c*/ 	.word	0x00000088
        /*0250*/ 	.short	0x0100
        /*0252*/ 	.byte	0x06
	.zero		1


	//   ....[19]....
        /*0254*/ 	.word	0x00000aa0
        /*0258*/ 	.word	0x000000ff
        /*025c*/ 	.word	0x00000098
        /*0260*/ 	.short	0x0100
        /*0262*/ 	.byte	0x06
	.zero		1


	//   ....[20]....
        /*0264*/ 	.word	0x00000bc0
        /*0268*/ 	.word	0x000000ff
        /*026c*/ 	.word	0x000000a0
        /*0270*/ 	.short	0x0100
        /*0272*/ 	.byte	0x04
	.zero		1


	//   ....[21]....
        /*0274*/ 	.word	0x00000bd0
        /*0278*/ 	.word	0x000000ff
        /*027c*/ 	.word	0x000000c0
        /*0280*/ 	.short	0x0100
        /*0282*/ 	.byte	0x04
	.zero		1


	//   ....[22]....
        /*0284*/ 	.word	0x00000be0
        /*0288*/ 	.word	0x000000ff
        /*028c*/ 	.word	0x000000a8
        /*0290*/ 	.short	0x0100
        /*0292*/ 	.byte	0x04
	.zero		1


	//   ....[23]....
        /*0294*/ 	.word	0x00000bf0
        /*0298*/ 	.word	0x000000ff
        /*029c*/ 	.word	0x000000c8
        /*02a0*/ 	.short	0x0100
        /*02a2*/ 	.byte	0x04
	.zero		1


	//   ....[24]....
        /*02a4*/ 	.word	0x00000c00
        /*02a8*/ 	.word	0x000000ff
        /*02ac*/ 	.word	0x000000b0
        /*02b0*/ 	.short	0x0100
        /*02b2*/ 	.byte	0x04
	.zero		1


	//   ....[25]....
        /*02b4*/ 	.word	0x00000c10
        /*02b8*/ 	.word	0x000000ff
        /*02bc*/ 	.word	0x000000d0
        /*02c0*/ 	.short	0x0100
        /*02c2*/ 	.byte	0x04
	.zero		1


	//   ....[26]....
        /*02c4*/ 	.word	0x00000c20
        /*02c8*/ 	.word	0x000000ff
        /*02cc*/ 	.word	0x000000b8
        /*02d0*/ 	.short	0x0100
        /*02d2*/ 	.byte	0x04
	.zero		1


	//   ....[27]....
        /*02d4*/ 	.word	0x00000c30
        /*02d8*/ 	.word	0x000000ff
        /*02dc*/ 	.word	0x000000d8
        /*02e0*/ 	.short	0x0100
        /*02e2*/ 	.byte	0x04
	.zero		1


	//   ....[28]....
        /*02e4*/ 	.word	0x00000d20
        /*02e8*/ 	.word	0x000000ff
        /*02ec*/ 	.word	0x000000e0
        /*02f0*/ 	.short	0x0100
        /*02f2*/ 	.byte	0x04
	.zero		1


	//   ....[29]....
        /*02f4*/ 	.word	0x00000d30
        /*02f8*/ 	.word	0x000000ff
        /*02fc*/ 	.word	0x000000f0
        /*0300*/ 	.short	0x0100
        /*0302*/ 	.byte	0x04
	.zero		1


	//   ....[30]....
        /*0304*/ 	.word	0x00000d40
        /*0308*/ 	.word	0x000000ff
        /*030c*/ 	.word	0x000000e8
        /*0310*/ 	.short	0x0100
        /*0312*/ 	.byte	0x04
	.zero		1


	//   ....[31]....
        /*0314*/ 	.word	0x00000d50
        /*0318*/ 	.word	0x000000ff
        /*031c*/ 	.word	0x000000f8
        /*0320*/ 	.short	0x0100
        /*0322*/ 	.byte	0x04
	.zero		1


	//   ....[32]....
        /*0324*/ 	.word	0x00000e50
        /*0328*/ 	.word	0x000000ff
        /*032c*/ 	.word	0x00000100
        /*0330*/ 	.short	0x0100
        /*0332*/ 	.byte	0x06
	.zero		1


	//   ....[33]....
        /*0334*/ 	.word	0x00001a00
        /*0338*/ 	.word	0x00000003
        /*033c*/ 	.word	0x000000f0
        /*0340*/ 	.short	0x010a
        /*0342*/ 	.byte	0xff
	.zero		1


	//   ....[34]....
        /*0344*/ 	.word	0x00001a30
        /*0348*/ 	.word	0x00000003
        /*034c*/ 	.word	0x000000e0
        /*0350*/ 	.short	0x0101
        /*0352*/ 	.byte	0xff
	.zero		1


	//   ....[35]....
        /*0354*/ 	.word	0x00001af0
        /*0358*/ 	.word	0x000000ff
        /*035c*/ 	.word	0x00000018
        /*0360*/ 	.short	0x010a
        /*0362*/ 	.byte	0x04
	.zero		1


	//   ....[36]....
        /*0364*/ 	.word	0x00001bb0
        /*0368*/ 	.word	0x000000ff
        /*036c*/ 	.word	0x00000018
        /*0370*/ 	.short	0x010a
        /*0372*/ 	.byte	0x07
	.zero		1


	//   ....[37]....
        /*0374*/ 	.word	0x00001d10
        /*0378*/ 	.word	0x000000ff
        /*037c*/ 	.word	0x00000018
        /*0380*/ 	.short	0x010a
        /*0382*/ 	.byte	0x04
	.zero		1


	//   ....[38]....
        /*0384*/ 	.word	0x000020e0
        /*0388*/ 	.word	0x000000ff
        /*038c*/ 	.word	0x00000078
        /*0390*/ 	.short	0x0101
        /*0392*/ 	.byte	0x16
	.zero		1


	//   ....[39]....
        /*0394*/ 	.word	0x00002100
        /*0398*/ 	.word	0x000000ff
        /*039c*/ 	.word	0x00000018
        /*03a0*/ 	.short	0x010a
        /*03a2*/ 	.byte	0x04
	.zero		1


	//   ....[40]....
        /*03a4*/ 	.word	0x00002180
        /*03a8*/ 	.word	0x000000ff
        /*03ac*/ 	.word	0x00000018
        /*03b0*/ 	.short	0x010a
        /*03b2*/ 	.byte	0x07
	.zero		1


	//   ....[41]....
        /*03b4*/ 	.word	0x000022c0
        /*03b8*/ 	.word	0x000000ff
        /*03bc*/ 	.word	0x00000018
        /*03c0*/ 	.short	0x010a
        /*03c2*/ 	.byte	0x04
	.zero		1


	//   ....[42]....
        /*03c4*/ 	.word	0x000026c0
        /*03c8*/ 	.word	0x00000003
        /*03cc*/ 	.word	0x00000080
        /*03d0*/ 	.short	0x010a
        /*03d2*/ 	.byte	0xff
	.zero		1


	//   ....[43]....
        /*03d4*/ 	.word	0x00002810
        /*03d8*/ 	.word	0x00000000
        /*03dc*/ 	.word	0x00000000
        /*03e0*/ 	.short	0x0101
        /*03e2*/ 	.byte	0xff
	.zero		1


	//   ....[44]....
        /*03e4*/ 	.word	0x00002dd0
        /*03e8*/ 	.word	0x000000ff
        /*03ec*/ 	.word	0x00000000
        /*03f0*/ 	.short	0x010a
        /*03f2*/ 	.byte	0x04
	.zero		1


	//   ....[45]....
        /*03f4*/ 	.word	0x00002e60
        /*03f8*/ 	.word	0x000000ff
        /*03fc*/ 	.word	0x00000000
        /*0400*/ 	.short	0x010a
        /*0402*/ 	.byte	0x05
	.zero		1


	//   ....[46]....
        /*0404*/ 	.word	0x00002f00
        /*0408*/ 	.word	0x00000000
        /*040c*/ 	.word	0x00000000
        /*0410*/ 	.short	0x010a
        /*0412*/ 	.byte	0xff
	.zero		1


	//   ....[47]....
        /*0414*/ 	.word	0x00003030
        /*0418*/ 	.word	0x00000000
        /*041c*/ 	.word	0x000000e0
        /*0420*/ 	.short	0x010a
        /*0422*/ 	.byte	0xff
	.zero		1


	//   ....[48]....
        /*0424*/ 	.word	0x000030a0
        /*0428*/ 	.word	0x00000008
        /*042c*/ 	.word	0x00000000
        /*0430*/ 	.short	0x0101
        /*0432*/ 	.byte	0xff
	.zero		1


	//   ....[49]....
        /*0434*/ 	.word	0x000030c0
        /*0438*/ 	.word	0x000000ff
        /*043c*/ 	.word	0x00000090
        /*0440*/ 	.short	0x010a
        /*0442*/ 	.byte	0x04
	.zero		1


	//   ....[50]....
        /*0444*/ 	.word	0x000031e0
        /*0448*/ 	.word	0x00000000
        /*044c*/ 	.word	0x00000080
        /*0450*/ 	.short	0x010a
        /*0452*/ 	.byte	0xff
	.zero		1


	//   ....[51]....
        /*0454*/ 	.word	0x000032e0
        /*0458*/ 	.word	0x00000000
        /*045c*/ 	.word	0x00000000
        /*0460*/ 	.short	0x0101
        /*0462*/ 	.byte	0xff
	.zero		1


	//   ....[52]....
        /*0464*/ 	.word	0x00003370
        /*0468*/ 	.word	0x000000ff
        /*046c*/ 	.word	0x00000090
        /*0470*/ 	.short	0x0106
        /*0472*/ 	.byte	0x04
	.zero		1


	//   ....[53]....
        /*0474*/ 	.word	0x00003390
        /*0478*/ 	.word	0x000000ff
        /*047c*/ 	.word	0x00000090
        /*0480*/ 	.short	0x010a
        /*0482*/ 	.byte	0x04
	.zero		1


	//   ....[54]....
        /*0484*/ 	.word	0x00003420
        /*0488*/ 	.word	0x000000ff
        /*048c*/ 	.word	0x00000090
        /*0490*/ 	.short	0x0106
        /*0492*/ 	.byte	0x07
	.zero		1


	//   ....[55]....
        /*0494*/ 	.word	0x00003460
        /*0498*/ 	.word	0x00000000
        /*049c*/ 	.word	0x00000090
        /*04a0*/ 	.short	0x010a
        /*04a2*/ 	.byte	0xff
	.zero		1


	//   ....[56]....
        /*04a4*/ 	.word	0x000036c0
        /*04a8*/ 	.word	0x000000ff
        /*04ac*/ 	.word	0x00000008
        /*04b0*/ 	.short	0x010a
        /*04b2*/ 	.byte	0x05
	.zero		1


	//   ....[57]....
        /*04b4*/ 	.word	0x000036e0
        /*04b8*/ 	.word	0x000000ff
        /*04bc*/ 	.word	0x00000008
        /*04c0*/ 	.short	0x010a
        /*04c2*/ 	.byte	0x05
	.zero		1


	//   ....[58]....
        /*04c4*/ 	.word	0x00003880
        /*04c8*/ 	.word	0x000000ff
        /*04cc*/ 	.word	0x00000008
        /*04d0*/ 	.short	0x010a
        /*04d2*/ 	.byte	0x05
	.zero		1


	//   ....[59]....
        /*04d4*/ 	.word	0x000038a0
        /*04d8*/ 	.word	0x000000ff
        /*04dc*/ 	.word	0x00000008
        /*04e0*/ 	.short	0x010a
        /*04e2*/ 	.byte	0x05
	.zero		1


	//   ....[60]....
        /*04e4*/ 	.word	0x00003970
        /*04e8*/ 	.word	0x000000ff
        /*04ec*/ 	.word	0x00000000
        /*04f0*/ 	.short	0x0101
        /*04f2*/ 	.byte	0x04
	.zero		1


	//   ....[61]....
        /*04f4*/ 	.word	0x00003d30
        /*04f8*/ 	.word	0x00000003
        /*04fc*/ 	.word	0x00000080
        /*0500*/ 	.short	0x010a
        /*0502*/ 	.byte	0xff
	.zero		1


	//   ....[62]....
        /*0504*/ 	.word	0x00003df0
        /*0508*/ 	.word	0x00000003
        /*050c*/ 	.word	0x00000000
        /*0510*/ 	.short	0x0101
        /*0512*/ 	.byte	0xff
	.zero		1


	//   ....[63]....
        /*0514*/ 	.word	0x00003ee0
        /*0518*/ 	.word	0x000000ff
        /*051c*/ 	.word	0x00000000
        /*0520*/ 	.short	0x010a
        /*0522*/ 	.byte	0x04
	.zero		1


	//   ....[64]....
        /*0524*/ 	.word	0x00003ef0
        /*0528*/ 	.word	0x000000ff
        /*052c*/ 	.word	0x000000c0
        /*0530*/ 	.short	0x010a
        /*0532*/ 	.byte	0x07
	.zero		1


	//   ....[65]....
        /*0534*/ 	.word	0x00003fb0
        /*0538*/ 	.word	0x000000ff
        /*053c*/ 	.word	0x00000000
        /*0540*/ 	.short	0x010a
        /*0542*/ 	.byte	0x05
	.zero		1


	//   ....[66]....
        /*0544*/ 	.word	0x00004100
        /*0548*/ 	.word	0x000000ff
        /*054c*/ 	.word	0x00000000
        /*0550*/ 	.short	0x010a
        /*0552*/ 	.byte	0x07
	.zero		1


	//   ....[67]....
        /*0554*/ 	.word	0x00004870
        /*0558*/ 	.word	0x000000ff
        /*055c*/ 	.word	0x00000000
        /*0560*/ 	.short	0x010a
        /*0562*/ 	.byte	0x04
	.zero		1


	//   ....[68]....
        /*0564*/ 	.word	0x00004910
        /*0568*/ 	.word	0x000000ff
        /*056c*/ 	.word	0x00000000
        /*0570*/ 	.short	0x010a
        /*0572*/ 	.byte	0x05
	.zero		1


	//   ....[69]....
        /*0574*/ 	.word	0x000049a0
        /*0578*/ 	.word	0x000000ff
        /*057c*/ 	.word	0x00000000
        /*0580*/ 	.short	0x010a
        /*0582*/ 	.byte	0x05
	.zero		1


	//   ....[70]....
        /*0584*/ 	.word	0x00004a40
        /*0588*/ 	.word	0x00000002
        /*058c*/ 	.word	0x00000000
        /*0590*/ 	.short	0x010a
        /*0592*/ 	.byte	0xff
	.zero		1


	//   ....[71]....
        /*0594*/ 	.word	0x00004a80
        /*0598*/ 	.word	0x00000002
        /*059c*/ 	.word	0x00000000
        /*05a0*/ 	.short	0x010a
        /*05a2*/ 	.byte	0xff
	.zero		1


	//   ....[72]....
        /*05a4*/ 	.word	0x00004b00
        /*05a8*/ 	.word	0x000000ff
        /*05ac*/ 	.word	0x00000000
        /*05b0*/ 	.short	0x0101
        /*05b2*/ 	.byte	0x04
	.zero		1


	//   ....[73]....
        /*05b4*/ 	.word	0x00004b40
        /*05b8*/ 	.word	0x000000ff
        /*05bc*/ 	.word	0x00000100
        /*05c0*/ 	.short	0x010a
        /*05c2*/ 	.byte	0x3e
	.zero		1


	//   ....[74]....
        /*05c4*/ 	.word	0x00004ba0
        /*05c8*/ 	.word	0x000000ff
        /*05cc*/ 	.word	0x00000000
        /*05d0*/ 	.short	0x0101
        /*05d2*/ 	.byte	0x04
	.zero		1


	//   ....[75]....
        /*05d4*/ 	.word	0x00005090
        /*05d8*/ 	.word	0x00000008
        /*05dc*/ 	.word	0x00000080
        /*05e0*/ 	.short	0x010a
        /*05e2*/ 	.byte	0xff
	.zero		1


	//   ....[76]....
        /*05e4*/ 	.word	0x00005200
        /*05e8*/ 	.word	0x00000000
        /*05ec*/ 	.word	0x00000000
        /*05f0*/ 	.short	0x0101
        /*05f2*/ 	.byte	0xff
	.zero		1


	//   ....[77]....
        /*05f4*/ 	.word	0x000056e0
        /*05f8*/ 	.word	0x000000ff
        /*05fc*/ 	.word	0x00000078
        /*0600*/ 	.short	0x010a
        /*0602*/ 	.byte	0x15
	.zero		1


	//   ....[78]....
        /*0604*/ 	.word	0x00005870
        /*0608*/ 	.word	0x000000ff
        /*060c*/ 	.word	0x00000050
        /*0610*/ 	.short	0x010a
        /*0612*/ 	.byte	0x15
	.zero		1


	//   ....[79]....
        /*0614*/ 	.word	0x00005a40
        /*0618*/ 	.word	0x000000ff
        /*061c*/ 	.word	0x00000030
        /*0620*/ 	.short	0x010b
        /*0622*/ 	.byte	0x15
	.zero		1


	//   ....[80]....
        /*0624*/ 	.word	0x00005a60
        /*0628*/ 	.word	0x000000ff
        /*062c*/ 	.word	0x00000000
        /*0630*/ 	.short	0x0101
        /*0632*/ 	.byte	0x04
	.zero		1


	//   ....[81]....
        /*0634*/ 	.word	0x00005a70
        /*0638*/ 	.word	0x000000ff
        /*063c*/ 	.word	0x00000058
        /*0640*/ 	.short	0x010a
        /*0642*/ 	.byte	0x15
	.zero		1


	//   ....[82]....
        /*0644*/ 	.word	0x00005c30
        /*0648*/ 	.word	0x000000ff
        /*064c*/ 	.word	0x00000038
        /*0650*/ 	.short	0x010b
        /*0652*/ 	.byte	0x15
	.zero		1


	//   ....[83]....
        /*0654*/ 	.word	0x00005c50
        /*0658*/ 	.word	0x000000ff
        /*065c*/ 	.word	0x00000000
        /*0660*/ 	.short	0x0101
        /*0662*/ 	.byte	0x04
	.zero		1


	//   ....[84]....
        /*0664*/ 	.word	0x00005c60
        /*0668*/ 	.word	0x000000ff
        /*066c*/ 	.word	0x00000060
        /*0670*/ 	.short	0x010a
        /*0672*/ 	.byte	0x15
	.zero		1


	//   ....[85]....
        /*0674*/ 	.word	0x00005e30
        /*0678*/ 	.word	0x000000ff
        /*067c*/ 	.word	0x00000040
        /*0680*/ 	.short	0x010b
        /*0682*/ 	.byte	0x15
	.zero		1


	//   ....[86]....
        /*0684*/ 	.word	0x00005e50
        /*0688*/ 	.word	0x000000ff
        /*068c*/ 	.word	0x00000000
        /*0690*/ 	.short	0x0101
        /*0692*/ 	.byte	0x04
	.zero		1


	//   ....[87]....
        /*0694*/ 	.word	0x00005e60
        /*0698*/ 	.word	0x000000ff
        /*069c*/ 	.word	0x00000068
        /*06a0*/ 	.short	0x010a
        /*06a2*/ 	.byte	0x15
	.zero		1


	//   ....[88]....
        /*06a4*/ 	.word	0x000060c0
        /*06a8*/ 	.word	0x000000ff
        /*06ac*/ 	.word	0x00000048
        /*06b0*/ 	.short	0x010b
        /*06b2*/ 	.byte	0x15
	.zero		1


	//   ....[89]....
        /*06b4*/ 	.word	0x000060d0
        /*06b8*/ 	.word	0x000000ff
        /*06bc*/ 	.word	0x00000000
        /*06c0*/ 	.short	0x0101
        /*06c2*/ 	.byte	0x2d
	.zero		1


	//   ....[90]....
        /*06c4*/ 	.word	0x00006100
        /*06c8*/ 	.word	0x000000ff
        /*06cc*/ 	.word	0x00000050
        /*06d0*/ 	.short	0x010a
        /*06d2*/ 	.byte	0x15
	.zero		1


	//   ....[91]....
        /*06d4*/ 	.word	0x00006120
        /*06d8*/ 	.word	0x000000ff
        /*06dc*/ 	.word	0x00000058
        /*06e0*/ 	.short	0x010a
        /*06e2*/ 	.byte	0x15
	.zero		1


	//   ....[92]....
        /*06e4*/ 	.word	0x00006140
        /*06e8*/ 	.word	0x000000ff
        /*06ec*/ 	.word	0x00000060
        /*06f0*/ 	.short	0x010a
        /*06f2*/ 	.byte	0x15
	.zero		1


	//   ....[93]....
        /*06f4*/ 	.word	0x00006180
        /*06f8*/ 	.word	0x00000000
        /*06fc*/ 	.word	0x00000068
        /*0700*/ 	.short	0x010a
        /*0702*/ 	.byte	0xff
	.zero		1


	//   ....[94]....
        /*0704*/ 	.word	0x000064f0
        /*0708*/ 	.word	0x00000003
        /*070c*/ 	.word	0x00000080
        /*0710*/ 	.short	0x010a
        /*0712*/ 	.byte	0xff
	.zero		1


	//   ....[95]....
        /*0714*/ 	.word	0x00006670
        /*0718*/ 	.word	0x00000000
        /*071c*/ 	.word	0x00000000
        /*0720*/ 	.short	0x0101
        /*0722*/ 	.byte	0xff
	.zero		1


	//   ....[96]....
        /*0724*/ 	.word	0x000071c0
        /*0728*/ 	.word	0x000000ff
        /*072c*/ 	.word	0x00000030
        /*0730*/ 	.short	0x010a
        /*0732*/ 	.byte	0x2b
	.zero		1


	//   ....[97]....
        /*0734*/ 	.word	0x00007200
        /*0738*/ 	.word	0x0000004b
        /*073c*/ 	.word	0x000000a0
        /*0740*/ 	.short	0x010a
        /*0742*/ 	.byte	0xff
	.zero		1


	//   ....[98]....
        /*0744*/ 	.word	0x000072f0
        /*0748*/ 	.word	0x000000ff
        /*074c*/ 	.word	0x00000030
        /*0750*/ 	.short	0x010a
        /*0752*/ 	.byte	0x2b
	.zero		1


	//   ....[99]....
        /*0754*/ 	.word	0x000073e0
        /*0758*/ 	.word	0x0000004b
        /*075c*/ 	.word	0x000000a0
        /*0760*/ 	.short	0x010a
        /*0762*/ 	.byte	0xff
	.zero		1


	//   ....[100]....
        /*0764*/ 	.word	0x00007c00
        /*0768*/ 	.word	0x00000000
        /*076c*/ 	.word	0x00000000
        /*0770*/ 	.short	0x0101
        /*0772*/ 	.byte	0xff
	.zero		1


	//   ....[101]....
        /*0774*/ 	.word	0x00007c10
        /*0778*/ 	.word	0x00000003
        /*077c*/ 	.word	0x00000030
        /*0780*/ 	.short	0x010a
        /*0782*/ 	.byte	0xff
	.zero		1


	//   ....[102]....
        /*0784*/ 	.word	0x00007cf0
        /*0788*/ 	.word	0x00000003
        /*078c*/ 	.word	0x00000030
        /*0790*/ 	.short	0x010a
        /*0792*/ 	.byte	0xff
	.zero		1


	//   ....[103]....
        /*0794*/ 	.word	0x000085b0
        /*0798*/ 	.word	0x0000004d
        /*079c*/ 	.word	0x00000000
        /*07a0*/ 	.short	0x0101
        /*07a2*/ 	.byte	0xff
	.zero		1


	//   ....[104]....
        /*07a4*/ 	.word	0x000085d0
        /*07a8*/ 	.word	0x00000000
        /*07ac*/ 	.word	0x00000030
        /*07b0*/ 	.short	0x010a
        /*07b2*/ 	.byte	0xff
	.zero		1


	//   ....[105]....
        /*07b4*/ 	.word	0x000086a0
        /*07b8*/ 	.word	0x00000000
        /*07bc*/ 	.word	0x00000030
        /*07c0*/ 	.short	0x010a
        /*07c2*/ 	.byte	0xff
	.zero		1


	//   ....[106]....
        /*07c4*/ 	.word	0x00008f60
        /*07c8*/ 	.word	0x0000004d
        /*07cc*/ 	.word	0x00000000
        /*07d0*/ 	.short	0x0101
        /*07d2*/ 	.byte	0xff
	.zero		1


	//   ....[107]....
        /*07d4*/ 	.word	0x00008f80
        /*07d8*/ 	.word	0x00000000
        /*07dc*/ 	.word	0x00000030
        /*07e0*/ 	.short	0x010a
        /*07e2*/ 	.byte	0xff
	.zero		1


	//   ....[108]....
        /*07e4*/ 	.word	0x00009050
        /*07e8*/ 	.word	0x00000000
        /*07ec*/ 	.word	0x00000030
        /*07f0*/ 	.short	0x010a
        /*07f2*/ 	.byte	0xff
	.zero		1


	//   ....[109]....
        /*07f4*/ 	.word	0x00009360
        /*07f8*/ 	.word	0x0000004b
        /*07fc*/ 	.word	0x00000000
        /*0800*/ 	.short	0x0101
        /*0802*/ 	.byte	0xff
	.zero		1


	//   ....[110]....
        /*0804*/ 	.word	0x00009960
        /*0808*/ 	.word	0x00000002
        /*080c*/ 	.word	0x00000000
        /*0810*/ 	.short	0x0101
        /*0812*/ 	.byte	0xff
	.zero		1


	//   ....[111]....
        /*0814*/ 	.word	0x00009bf0
        /*0818*/ 	.word	0x000000ff
        /*081c*/ 	.word	0x00000000
        /*0820*/ 	.short	0x0101
        /*0822*/ 	.byte	0x04
	.zero		1


	//   ....[112]....
        /*0824*/ 	.word	0x00009c10
        /*0828*/ 	.word	0x00000003
        /*082c*/ 	.word	0x000000f0
        /*0830*/ 	.short	0x010a
        /*0832*/ 	.byte	0xff
	.zero		1


	//   ....[113]....
        /*0834*/ 	.word	0x00009c70
        /*0838*/ 	.word	0x00000000
        /*083c*/ 	.word	0x00000018
        /*0840*/ 	.short	0x010a
        /*0842*/ 	.byte	0xff
	.zero		1


	//   ....[114]....
        /*0844*/ 	.word	0x00009cd0
        /*0848*/ 	.word	0x00000000
        /*084c*/ 	.word	0x00000018
        /*0850*/ 	.short	0x010a
        /*0852*/ 	.byte	0xff
	.zero		1


	//   ....[115]....
        /*0854*/ 	.word	0x00009d20
        /*0858*/ 	.word	0x00000003
        /*085c*/ 	.word	0x00000080
        /*0860*/ 	.short	0x010a
        /*0862*/ 	.byte	0xff
	.zero		1


	//   ....[116]....
        /*0864*/ 	.word	0x00009d80
        /*0868*/ 	.word	0x00000000
        /*086c*/ 	.word	0x00000000
        /*0870*/ 	.short	0x010a
        /*0872*/ 	.byte	0xff
	.zero		1


	//   ....[117]....
        /*0874*/ 	.word	0x00009de0
        /*0878*/ 	.word	0x00000000
        /*087c*/ 	.word	0x00000000
        /*0880*/ 	.short	0x010a
        /*0882*/ 	.byte	0xff
	.zero		1


	//   ....[118]....
        /*0884*/ 	.word	0x00009e30
        /*0888*/ 	.word	0x00000000
        /*088c*/ 	.word	0x000000e0
        /*0890*/ 	.short	0x010a
        /*0892*/ 	.byte	0xff
	.zero		1


	//   ....[119]....
        /*0894*/ 	.word	0x00009e90
        /*0898*/ 	.word	0x00000000
        /*089c*/ 	.word	0x00000090
        /*08a0*/ 	.short	0x010a
        /*08a2*/ 	.byte	0xff
	.zero		1


	//   ....[120]....
        /*08a4*/ 	.word	0x00009ee0
        /*08a8*/ 	.word	0x00000000
        /*08ac*/ 	.word	0x00000080
        /*08b0*/ 	.short	0x010a
        /*08b2*/ 	.byte	0xff
	.zero		1


	//   ....[121]....
        /*08b4*/ 	.word	0x00009f40
        /*08b8*/ 	.word	0x00000000
        /*08bc*/ 	.word	0x00000090
        /*08c0*/ 	.short	0x010a
        /*08c2*/ 	.byte	0xff
	.zero		1


	//   ....[122]....
        /*08c4*/ 	.word	0x00009fa0
        /*08c8*/ 	.word	0x00000007
        /*08cc*/ 	.word	0x00000008
        /*08d0*/ 	.short	0x010a
        /*08d2*/ 	.byte	0xff
	.zero		1


	//   ....[123]....
        /*08d4*/ 	.word	0x0000a090
        /*08d8*/ 	.word	0x00000005
        /*08dc*/ 	.word	0x00000008
        /*08e0*/ 	.short	0x010a
        /*08e2*/ 	.byte	0xff
	.zero		1


	//   ....[124]....
        /*08e4*/ 	.word	0x0000a0e0
        /*08e8*/ 	.word	0x00000003
        /*08ec*/ 	.word	0x00000080
        /*08f0*/ 	.short	0x010a
        /*08f2*/ 	.byte	0xff
	.zero		1


	//   ....[125]....
        /*08f4*/ 	.word	0x0000a150
        /*08f8*/ 	.word	0x00000003
        /*08fc*/ 	.word	0x000000c0
        /*0900*/ 	.short	0x010a
        /*0902*/ 	.byte	0xff
	.zero		1


	//   ....[126]....
        /*0904*/ 	.word	0x0000a1b0
        /*0908*/ 	.word	0x00000003
        /*090c*/ 	.word	0x00000000
        /*0910*/ 	.short	0x010a
        /*0912*/ 	.byte	0xff
	.zero		1


	//   ....[127]....
        /*0914*/ 	.word	0x0000a210
        /*0918*/ 	.word	0x00000002
        /*091c*/ 	.word	0x00000000
        /*0920*/ 	.short	0x010a
        /*0922*/ 	.byte	0xff
	.zero		1


	//   ....[128]....
        /*0924*/ 	.word	0x0000a270
        /*0928*/ 	.word	0x00000002
        /*092c*/ 	.word	0x00000000
        /*0930*/ 	.short	0x010a
        /*0932*/ 	.byte	0xff
	.zero		1


	//   ....[129]....
        /*0934*/ 	.word	0x0000a2d0
        /*0938*/ 	.word	0x00000002
        /*093c*/ 	.word	0x00000000
        /*0940*/ 	.short	0x010a
        /*0942*/ 	.byte	0xff
	.zero		1


	//   ....[130]....
        /*0944*/ 	.word	0x0000a330
        /*0948*/ 	.word	0x00000002
        /*094c*/ 	.word	0x00000100
        /*0950*/ 	.short	0x010a
        /*0952*/ 	.byte	0xff
	.zero		1


	//   ....[131]....
        /*0954*/ 	.word	0x0000a380
        /*0958*/ 	.word	0x00000008
        /*095c*/ 	.word	0x00000080
        /*0960*/ 	.short	0x010a
        /*0962*/ 	.byte	0xff
	.zero		1


	//   ....[132]....
        /*0964*/ 	.word	0x0000a3e0
        /*0968*/ 	.word	0x00000000
        /*096c*/ 	.word	0x00000078
        /*0970*/ 	.short	0x010a
        /*0972*/ 	.byte	0xff
	.zero		1


	//   ....[133]....
        /*0974*/ 	.word	0x0000a440
        /*0978*/ 	.word	0x00000005
        /*097c*/ 	.word	0x00000050
        /*0980*/ 	.short	0x010a
        /*0982*/ 	.byte	0xff
	.zero		1


	//   ....[134]....
        /*0984*/ 	.word	0x0000a4a0
        /*0988*/ 	.word	0x00000005
        /*098c*/ 	.word	0x00000058
        /*0990*/ 	.short	0x010a
        /*0992*/ 	.byte	0xff
	.zero		1


	//   ....[135]....
        /*0994*/ 	.word	0x0000a500
        /*0998*/ 	.word	0x00000005
        /*099c*/ 	.word	0x00000060
        /*09a0*/ 	.short	0x010a
        /*09a2*/ 	.byte	0xff
	.zero		1


	//   ....[136]....
        /*09a4*/ 	.word	0x0000a560
        /*09a8*/ 	.word	0x00000005
        /*09ac*/ 	.word	0x00000068
        /*09b0*/ 	.short	0x010a
        /*09b2*/ 	.byte	0xff
	.zero		1


	//   ....[137]....
        /*09b4*/ 	.word	0x0000a5c0
        /*09b8*/ 	.word	0x00000000
        /*09bc*/ 	.word	0x00000050
        /*09c0*/ 	.short	0x010a
        /*09c2*/ 	.byte	0xff
	.zero		1


	//   ....[138]....
        /*09c4*/ 	.word	0x0000a620
        /*09c8*/ 	.word	0x00000000
        /*09cc*/ 	.word	0x00000058
        /*09d0*/ 	.short	0x010a
        /*09d2*/ 	.byte	0xff
	.zero		1


	//   ....[139]....
        /*09d4*/ 	.word	0x0000a680
        /*09d8*/ 	.word	0x00000000
        /*09dc*/ 	.word	0x00000060
        /*09e0*/ 	.short	0x010a
        /*09e2*/ 	.byte	0xff
	.zero		1


	//   ....[140]....
        /*09e4*/ 	.word	0x0000a6d0
        /*09e8*/ 	.word	0x00000003
        /*09ec*/ 	.word	0x00000080
        /*09f0*/ 	.short	0x010a
        /*09f2*/ 	.byte	0xff
	.zero		1


	//   ....[141]....
        /*09f4*/ 	.word	0x0000a730
        /*09f8*/ 	.word	0x00000002
        /*09fc*/ 	.word	0x00000030
        /*0a00*/ 	.short	0x010a
        /*0a02*/ 	.byte	0xff
	.zero		1


	//   ....[142]....
        /*0a04*/ 	.word	0x0000a780
        /*0a08*/ 	.word	0x0000004b
        /*0a0c*/ 	.word	0x000000a0
        /*0a10*/ 	.short	0x010a
        /*0a12*/ 	.byte	0xff
	.zero		1


	//   ....[143]....
        /*0a14*/ 	.word	0x0000a7d0
        /*0a18*/ 	.word	0x00000003
        /*0a1c*/ 	.word	0x00000030
        /*0a20*/ 	.short	0x010a
        /*0a22*/ 	.byte	0xff
	.zero		1


	//   ....[144]....
        /*0a24*/ 	.word	0x0000a820
        /*0a28*/ 	.word	0x00000000
        /*0a2c*/ 	.word	0x00000030
        /*0a30*/ 	.short	0x010a
        /*0a32*/ 	.byte	0xff
	.zero		1


	//   ....[145]....
        /*0a34*/ 	.word	0x0000a870
        /*0a38*/ 	.word	0x00000000
        /*0a3c*/ 	.word	0x00000030
        /*0a40*/ 	.short	0x010a
        /*0a42*/ 	.byte	0xff
	.zero		1


	//----- nvinfo : EIATTR_NUM_MBARRIERS
	.align		4
.L_47:
        /*0a44*/ 	.byte	0x03, 0x38
        /*0a46*/ 	.short	0x0021


	//----- nvinfo : EIATTR_EXIT_INSTR_OFFSETS
	.align		4
        /*0a48*/ 	.byte	0x04, 0x1c
        /*0a4a*/ 	.short	(.L_49 - .L_48)


	//   ....[0]....
.L_48:
        /*0a4c*/ 	.word	0x00002f30


	//   ....[1]....
        /*0a50*/ 	.word	0x00003430


	//   ....[2]....
        /*0a54*/ 	.word	0x00003490


	//   ....[3]....
        /*0a58*/ 	.word	0x00004de0


	//   ....[4]....
        /*0a5c*/ 	.word	0x000061b0


	//   ....[5]....
        /*0a60*/ 	.word	0x000061f0


	//   ....[6]....
        /*0a64*/ 	.word	0x00009ae0


	//   ....[7]....
        /*0a68*/ 	.word	0x00009b60


	//   ....[8]....
        /*0a6c*/ 	.word	0x00009b90


	//   ....[9]....
        /*0a70*/ 	.word	0x00009c00


	//----- nvinfo : EIATTR_MAX_THREADS
	.align		4
.L_49:
        /*0a74*/ 	.byte	0x04, 0x05
        /*0a76*/ 	.short	(.L_51 - .L_50)
.L_50:
        /*0a78*/ 	.word	0x00000100
        /*0a7c*/ 	.word	0x00000001
        /*0a80*/ 	.word	0x00000001


	//----- nvinfo : EIATTR_CRS_STACK_SIZE
	.align		4
.L_51:
        /*0a84*/ 	.byte	0x04, 0x1e
        /*0a86*/ 	.short	(.L_53 - .L_52)
.L_52:
        /*0a88*/ 	.word	0x00000000


	//----- nvinfo : EIATTR_CBANK_PARAM_SIZE
	.align		4
.L_53:
        /*0a8c*/ 	.byte	0x03, 0x19
        /*0a8e*/ 	.short	0x0800


	//----- nvinfo : EIATTR_PARAM_CBANK
	.align		4
        /*0a90*/ 	.byte	0x04, 0x0a
        /*0a92*/ 	.short	(.L_55 - .L_54)
	.align		4
.L_54:
        /*0a94*/ 	.word	index@(.nv.constant0._ZN7cutlass13device_kernelINS_4gemm6kernel13GemmUniversalIN4cute5tupleIJiiiiEEENS1_10collective13CollectiveMmaINS1_35MainloopSm100TmaUmmaWarpSpecializedILi3ELi2ELi4ENS5_IJNS4_1CILi4EEENSA_ILi1EEESC_EEEEENS5_IJNSA_ILi128EEESF_SF_EEENS_10tfloat32_tENS5_IJlSC_lEEESH_SI_NS4_8TiledMMAINS4_8MMA_AtomIJNS4_23SM100_MMA_TF32_2x1SM_SSISH_SH_fLi128ELi128ELNS4_4UMMA5MajorE0ELSN_0ELNSM_7ScaleInE0ELSO_0EEEEEENS4_6LayoutINS5_IJSC_SC_SC_EEENS5_IJNSA_ILi0EEEST_ST_EEEEENS5_IJNS4_10UnderscoreESW_SW_EEEEENS4_18SM100_TMA_2SM_LOADENS4_14ComposedLayoutINS4_7SwizzleILi3ELi4ELi3EEENS4_18smem_ptr_flag_bitsILi32EEENSR_INS5_IJNSA_ILi8EEENSA_ILi32EEEEEENS5_IJS16_SC_EEEEEEEvNS4_8identityENS4_28SM100_TMA_2SM_LOAD_MULTICASTES1A_vS1B_EENS_8epilogue10collective18CollectiveEpilogueINS1E_23Sm100TmaWarpSpecializedILi4ELi2ELi16ELb1ELb0EEEJNS5_IJNSA_ILi64EEESF_SF_EEENS5_IJNSR_IS1J_SC_EENSR_INS5_IJNSA_ILi16EEENSA_ILi2EEEEEENS5_IJSC_S1J_EEEEEEEESH_SI_SH_SI_NS1E_6fusion15FusionCallbacksIS1I_NS1S_17LinearCombinationISH_fSH_fLNS_15FloatRoundStyleE2EEES1K_S1R_JEEENS4_5SM1004TMEM4LOAD26SM100_TMEM_LOAD_32dp32b16xENS4_13SM90_TMA_LOADENS10_INS11_ILi2ELi4ELi3EEES14_NSR_INS5_IJS15_S1M_EEENS5_IJS1M_SC_EEEEEEENS4_39AutoVectorizingCopyWithAssumedAlignmentILi128EEENS4_14SM90_TMA_STOREES27_S29_S29_EEEvvEEEEvNT_6ParamsE)
        /*0a98*/ 	.short	0x0380
        /*0a9a*/ 	.short	0x0800


	//----- nvinfo : EIATTR_SW_WAR
	.align		4
.L_55:
        /*0a9c*/ 	.byte	0x04, 0x36
        /*0a9e*/ 	.short	(.L_57 - .L_56)
.L_56:
        /*0aa0*/ 	.word	0x00000008
.L_57:


//--------------------- .nv.callgraph             --------------------------
	.section	.nv.callgraph,"",@"SHT_CUDA_CALLGRAPH"
	.align	4
	.sectionentsize	8
	.align		4
        /*0000*/ 	.word	0x00000000
	.align		4
        /*0004*/ 	.word	0xffffffff
	.align		4
        /*0008*/ 	.word	index@(_ZN7cutlass13device_kernelINS_4gemm6kernel13GemmUniversalIN4cute5tupleIJiiiiEEENS1_10collective13CollectiveMmaINS1_35MainloopSm100TmaUmmaWarpSpecializedILi3ELi2ELi4ENS5_IJNS4_1CILi4EEENSA_ILi1EEESC_EEEEENS5_IJNSA_ILi128EEESF_SF_EEENS_10tfloat32_tENS5_IJlSC_lEEESH_SI_NS4_8TiledMMAINS4_8MMA_AtomIJNS4_23SM100_MMA_TF32_2x1SM_SSISH_SH_fLi128ELi128ELNS4_4UMMA5MajorE0ELSN_0ELNSM_7ScaleInE0ELSO_0EEEEEENS4_6LayoutINS5_IJSC_SC_SC_EEENS5_IJNSA_ILi0EEEST_ST_EEEEENS5_IJNS4_10UnderscoreESW_SW_EEEEENS4_18SM100_TMA_2SM_LOADENS4_14ComposedLayoutINS4_7SwizzleILi3ELi4ELi3EEENS4_18smem_ptr_flag_bitsILi32EEENSR_INS5_IJNSA_ILi8EEENSA_ILi32EEEEEENS5_IJS16_SC_EEEEEEEvNS4_8identityENS4_28SM100_TMA_2SM_LOAD_MULTICASTES1A_vS1B_EENS_8epilogue10collective18CollectiveEpilogueINS1E_23Sm100TmaWarpSpecializedILi4ELi2ELi16ELb1ELb0EEEJNS5_IJNSA_ILi64EEESF_SF_EEENS5_IJNSR_IS1J_SC_EENSR_INS5_IJNSA_ILi16EEENSA_ILi2EEEEEENS5_IJSC_S1J_EEEEEEEESH_SI_SH_SI_NS1E_6fusion15FusionCallbacksIS1I_NS1S_17LinearCombinationISH_fSH_fLNS_15FloatRoundStyleE2EEES1K_S1R_JEEENS4_5SM1004TMEM4LOAD26SM100_TMEM_LOAD_32dp32b16xENS4_13SM90_TMA_LOADENS10_INS11_ILi2ELi4ELi3EEES14_NSR_INS5_IJS15_S1M_EEENS5_IJS1M_SC_EEEEEEENS4_39AutoVectorizingCopyWithAssumedAlignmentILi128EEENS4_14SM90_TMA_STOREES27_S29_S29_EEEvvEEEEvNT_6ParamsE)
	.align		4
        /*000c*/ 	.word	index@(__assertfail)
	.align		4
        /*0010*/ 	.word	0x00000000
	.align		4
        /*0014*/ 	.word	0xfffffffe
	.align		4
        /*0018*/ 	.word	0x00000000
	.align		4
        /*001c*/ 	.word	0xfffffffd
	.align		4
        /*0020*/ 	.word	0x00000000
	.align		4
        /*0024*/ 	.word	0xfffffffc


//--------------------- .nv.constant4             --------------------------
	.section	.nv.constant4,"a",@progbits
	.align	8
	.align		8
.nv.constant4:
        /*0000*/ 	.dword	__assertfail
	.align		8
        /*0008*/ 	.dword	__unnamed_1
	.align		8
        /*0010*/ 	.dword	__unnamed_2
	.align		8
        /*0018*/ 	.dword	_ZN40_INTERNAL_538f1de1_4_k_cu_24734217_350294cuda3std3__45__cpo5beginE
	.align		8
        /*0020*/ 	.dword	_ZN40_INTERNAL_538f1de1_4_k_cu_24734217_350294cuda3std3__45__cpo3endE
	.align		8
        /*0028*/ 	.dword	_ZN40_INTERNAL_538f1de1_4_k_cu_24734217_350294cuda3std3__45__cpo6cbeginE
	.align		8
        /*0030*/ 	.dword	_ZN40_INTERNAL_538f1de1_4_k_cu_24734217_350294cuda3std3__45__cpo4cendE
	.align		8
        /*0038*/ 	.dword	_ZN40_INTERNAL_538f1de1_4_k_cu_24734217_350294cuda3std3__442_GLOBAL__N__538f1de1_4_k_cu_24734217_350296ignoreE
	.align		8
        /*0040*/ 	.dword	_ZN40_INTERNAL_538f1de1_4_k_cu_24734217_350294cuda3std3__419piecewise_constructE
	.align		8
        /*0048*/ 	.dword	_ZN40_INTERNAL_538f1de1_4_k_cu_24734217_350294cuda3std3__48in_placeE
	.align		8
        /*0050*/ 	.dword	_ZN40_INTERNAL_538f1de1_4_k_cu_24734217_350294cuda3std6ranges3__45__cpo4swapE
	.align		8
        /*0058*/ 	.dword	_ZN40_INTERNAL_538f1de1_4_k_cu_24734217_350294cuda3std6ranges3__45__cpo9iter_moveE
	.align		8
        /*0060*/ 	.dword	_ZN40_INTERNAL_538f1de1_4_k_cu_24734217_350294cute7productE
	.align		8
        /*0068*/ 	.dword	_ZN40_INTERNAL_538f1de1_4_k_cu_24734217_350294cute1_E
	.align		8
        /*0070*/ 	.dword	$str$25
	.align		8
        /*0078*/ 	.dword	$str$26
	.align		8
        /*0080*/ 	.dword	$str$27
	.align		8
        /*0088*/ 	.dword	$str$28


//--------------------- .text._ZN7cutlass13device_kernelINS_4gemm6kernel13GemmUniversalIN4cute5tupleIJiiiiEEENS1_10collective13CollectiveMmaINS1_35MainloopSm100TmaUmmaWarpSpecializedILi3ELi2ELi4ENS5_IJNS4_1CILi4EEENSA_ILi1EEESC_EEEEENS5_IJNSA_ILi128EEESF_SF_EEENS_10tfloat32_tENS5_IJlSC_lEEESH_SI_NS4_8TiledMMAINS4_8MMA_AtomIJNS4_23SM100_MMA_TF32_2x1SM_SSISH_SH_fLi128ELi128ELNS4_4UMMA5MajorE0ELSN_0ELNSM_7ScaleInE0ELSO_0EEEEEENS4_6LayoutINS5_IJSC_SC_SC_EEENS5_IJNSA_ILi0EEEST_ST_EEEEENS5_IJNS4_10UnderscoreESW_SW_EEEEENS4_18SM100_TMA_2SM_LOADENS4_14ComposedLayoutINS4_7SwizzleILi3ELi4ELi3EEENS4_18smem_ptr_flag_bitsILi32EEENSR_INS5_IJNSA_ILi8EEENSA_ILi32EEEEEENS5_IJS16_SC_EEEEEEEvNS4_8identityENS4_28SM100_TMA_2SM_LOAD_MULTICASTES1A_vS1B_EENS_8epilogue10collective18CollectiveEpilogueINS1E_23Sm100TmaWarpSpecializedILi4ELi2ELi16ELb1ELb0EEEJNS5_IJNSA_ILi64EEESF_SF_EEENS5_IJNSR_IS1J_SC_EENSR_INS5_IJNSA_ILi16EEENSA_ILi2EEEEEENS5_IJSC_S1J_EEEEEEEESH_SI_SH_SI_NS1E_6fusion15FusionCallbacksIS1I_NS1S_17LinearCombinationISH_fSH_fLNS_15FloatRoundStyleE2EEES1K_S1R_JEEENS4_5SM1004TMEM4LOAD26SM100_TMEM_LOAD_32dp32b16xENS4_13SM90_TMA_LOADENS10_INS11_ILi2ELi4ELi3EEES14_NSR_INS5_IJS15_S1M_EEENS5_IJS1M_SC_EEEEEEENS4_39AutoVectorizingCopyWithAssumedAlignmentILi128EEENS4_14SM90_TMA_STOREES27_S29_S29_EEEvvEEEEvNT_6ParamsE --------------------------
	.section	.text._ZN7cutlass13device_kernelINS_4gemm6kernel13GemmUniversalIN4cute5tupleIJiiiiEEENS1_10collective13CollectiveMmaINS1_35MainloopSm100TmaUmmaWarpSpecializedILi3ELi2ELi4ENS5_IJNS4_1CILi4EEENSA_ILi1EEESC_EEEEENS5_IJNSA_ILi128EEESF_SF_EEENS_10tfloat32_tENS5_IJlSC_lEEESH_SI_NS4_8TiledMMAINS4_8MMA_AtomIJNS4_23SM100_MMA_TF32_2x1SM_SSISH_SH_fLi128ELi128ELNS4_4UMMA5MajorE0ELSN_0ELNSM_7ScaleInE0ELSO_0EEEEEENS4_6LayoutINS5_IJSC_SC_SC_EEENS5_IJNSA_ILi0EEEST_ST_EEEEENS5_IJNS4_10UnderscoreESW_SW_EEEEENS4_18SM100_TMA_2SM_LOADENS4_14ComposedLayoutINS4_7SwizzleILi3ELi4ELi3EEENS4_18smem_ptr_flag_bitsILi32EEENSR_INS5_IJNSA_ILi8EEENSA_ILi32EEEEEENS5_IJS16_SC_EEEEEEEvNS4_8identityENS4_28SM100_TMA_2SM_LOAD_MULTICASTES1A_vS1B_EENS_8epilogue10collective18CollectiveEpilogueINS1E_23Sm100TmaWarpSpecializedILi4ELi2ELi16ELb1ELb0EEEJNS5_IJNSA_ILi64EEESF_SF_EEENS5_IJNSR_IS1J_SC_EENSR_INS5_IJNSA_ILi16EEENSA_ILi2EEEEEENS5_IJSC_S1J_EEEEEEEESH_SI_SH_SI_NS1E_6fusion15FusionCallbacksIS1I_NS1S_17LinearCombinationISH_fSH_fLNS_15FloatRoundStyleE2EEES1K_S1R_JEEENS4_5SM1004TMEM4LOAD26SM100_TMEM_LOAD_32dp32b16xENS4_13SM90_TMA_LOADENS10_INS11_ILi2ELi4ELi3EEES14_NSR_INS5_IJS15_S1M_EEENS5_IJS1M_SC_EEEEEEENS4_39AutoVectorizingCopyWithAssumedAlignmentILi128EEENS4_14SM90_TMA_STOREES27_S29_S29_EEEvvEEEEvNT_6ParamsE,"ax",@progbits
	.align	128
.text._ZN7cutlass13device_kernelINS_4gemm6kernel13GemmUniversalIN4cute5tupleIJiiiiEEENS1_10collective13CollectiveMmaINS1_35MainloopSm100TmaUmmaWarpSpecializedILi3ELi2ELi4ENS5_IJNS4_1CILi4EEENSA_ILi1EEESC_EEEEENS5_IJNSA_ILi128EEESF_SF_EEENS_10tfloat32_tENS5_IJlSC_lEEESH_SI_NS4_8TiledMMAINS4_8MMA_AtomIJNS4_23SM100_MMA_TF32_2x1SM_SSISH_SH_fLi128ELi128ELNS4_4UMMA5MajorE0ELSN_0ELNSM_7ScaleInE0ELSO_0EEEEEENS4_6LayoutINS5_IJSC_SC_SC_EEENS5_IJNSA_ILi0EEEST_ST_EEEEENS5_IJNS4_10UnderscoreESW_SW_EEEEENS4_18SM100_TMA_2SM_LOADENS4_14ComposedLayoutINS4_7SwizzleILi3ELi4ELi3EEENS4_18smem_ptr_flag_bitsILi32EEENSR_INS5_IJNSA_ILi8EEENSA_ILi32EEEEEENS5_IJS16_SC_EEEEEEEvNS4_8identityENS4_28SM100_TMA_2SM_LOAD_MULTICASTES1A_vS1B_EENS_8epilogue10collective18CollectiveEpilogueINS1E_23Sm100TmaWarpSpecializedILi4ELi2ELi16ELb1ELb0EEEJNS5_IJNSA_ILi64EEESF_SF_EEENS5_IJNSR_IS1J_SC_EENSR_INS5_IJNSA_ILi16EEENSA_ILi2EEEEEENS5_IJSC_S1J_EEEEEEEESH_SI_SH_SI_NS1E_6fusion15FusionCallbacksIS1I_NS1S_17LinearCombinationISH_fSH_fLNS_15FloatRoundStyleE2EEES1K_S1R_JEEENS4_5SM1004TMEM4LOAD26SM100_TMEM_LOAD_32dp32b16xENS4_13SM90_TMA_LOADENS10_INS11_ILi2ELi4ELi3EEES14_NSR_INS5_IJS15_S1M_EEENS5_IJS1M_SC_EEEEEEENS4_39AutoVectorizingCopyWithAssumedAlignmentILi128EEENS4_14SM90_TMA_STOREES27_S29_S29_EEEvvEEEEvNT_6ParamsE:
        .type           _ZN7cutlass13device_kernelINS_4gemm6kernel13GemmUniversalIN4cute5tupleIJiiiiEEENS1_10collective13CollectiveMmaINS1_35MainloopSm100TmaUmmaWarpSpecializedILi3ELi2ELi4ENS5_IJNS4_1CILi4EEENSA_ILi1EEESC_EEEEENS5_IJNSA_ILi128EEESF_SF_EEENS_10tfloat32_tENS5_IJlSC_lEEESH_SI_NS4_8TiledMMAINS4_8MMA_AtomIJNS4_23SM100_MMA_TF32_2x1SM_SSISH_SH_fLi128ELi128ELNS4_4UMMA5MajorE0ELSN_0ELNSM_7ScaleInE0ELSO_0EEEEEENS4_6LayoutINS5_IJSC_SC_SC_EEENS5_IJNSA_ILi0EEEST_ST_EEEEENS5_IJNS4_10UnderscoreESW_SW_EEEEENS4_18SM100_TMA_2SM_LOADENS4_14ComposedLayoutINS4_7SwizzleILi3ELi4ELi3EEENS4_18smem_ptr_flag_bitsILi32EEENSR_INS5_IJNSA_ILi8EEENSA_ILi32EEEEEENS5_IJS16_SC_EEEEEEEvNS4_8identityENS4_28SM100_TMA_2SM_LOAD_MULTICASTES1A_vS1B_EENS_8epilogue10collective18CollectiveEpilogueINS1E_23Sm100TmaWarpSpecializedILi4ELi2ELi16ELb1ELb0EEEJNS5_IJNSA_ILi64EEESF_SF_EEENS5_IJNSR_IS1J_SC_EENSR_INS5_IJNSA_ILi16EEENSA_ILi2EEEEEENS5_IJSC_S1J_EEEEEEEESH_SI_SH_SI_NS1E_6fusion15FusionCallbacksIS1I_NS1S_17LinearCombinationISH_fSH_fLNS_15FloatRoundStyleE2EEES1K_S1R_JEEENS4_5SM1004TMEM4LOAD26SM100_TMEM_LOAD_32dp32b16xENS4_13SM90_TMA_LOADENS10_INS11_ILi2ELi4ELi3EEES14_NSR_INS5_IJS15_S1M_EEENS5_IJS1M_SC_EEEEEEENS4_39AutoVectorizingCopyWithAssumedAlignmentILi128EEENS4_14SM90_TMA_STOREES27_S29_S29_EEEvvEEEEvNT_6ParamsE,@function
        .size           _ZN7cutlass13device_kernelINS_4gemm6kernel13GemmUniversalIN4cute5tupleIJiiiiEEENS1_10collective13CollectiveMmaINS1_35MainloopSm100TmaUmmaWarpSpecializedILi3ELi2ELi4ENS5_IJNS4_1CILi4EEENSA_ILi1EEESC_EEEEENS5_IJNSA_ILi128EEESF_SF_EEENS_10tfloat32_tENS5_IJlSC_lEEESH_SI_NS4_8TiledMMAINS4_8MMA_AtomIJNS4_23SM100_MMA_TF32_2x1SM_SSISH_SH_fLi128ELi128ELNS4_4UMMA5MajorE0ELSN_0ELNSM_7ScaleInE0ELSO_0EEEEEENS4_6LayoutINS5_IJSC_SC_SC_EEENS5_IJNSA_ILi0EEEST_ST_EEEEENS5_IJNS4_10UnderscoreESW_SW_EEEEENS4_18SM100_TMA_2SM_LOADENS4_14ComposedLayoutINS4_7SwizzleILi3ELi4ELi3EEENS4_18smem_ptr_flag_bitsILi32EEENSR_INS5_IJNSA_ILi8EEENSA_ILi32EEEEEENS5_IJS16_SC_EEEEEEEvNS4_8identityENS4_28SM100_TMA_2SM_LOAD_MULTICASTES1A_vS1B_EENS_8epilogue10collective18CollectiveEpilogueINS1E_23Sm100TmaWarpSpecializedILi4ELi2ELi16ELb1ELb0EEEJNS5_IJNSA_ILi64EEESF_SF_EEENS5_IJNSR_IS1J_SC_EENSR_INS5_IJNSA_ILi16EEENSA_ILi2EEEEEENS5_IJSC_S1J_EEEEEEEESH_SI_SH_SI_NS1E_6fusion15FusionCallbacksIS1I_NS1S_17LinearCombinationISH_fSH_fLNS_15FloatRoundStyleE2EEES1K_S1R_JEEENS4_5SM1004TMEM4LOAD26SM100_TMEM_LOAD_32dp32b16xENS4_13SM90_TMA_LOADENS10_INS11_ILi2ELi4ELi3EEES14_NSR_INS5_IJS15_S1M_EEENS5_IJS1M_SC_EEEEEEENS4_39AutoVectorizingCopyWithAssumedAlignmentILi128EEENS4_14SM90_TMA_STOREES27_S29_S29_EEEvvEEEEvNT_6ParamsE,(.L_x_198 - _ZN7cutlass13device_kernelINS_4gemm6kernel13GemmUniversalIN4cute5tupleIJiiiiEEENS1_10collective13CollectiveMmaINS1_35MainloopSm100TmaUmmaWarpSpecializedILi3ELi2ELi4ENS5_IJNS4_1CILi4EEENSA_ILi1EEESC_EEEEENS5_IJNSA_ILi128EEESF_SF_EEENS_10tfloat32_tENS5_IJlSC_lEEESH_SI_NS4_8TiledMMAINS4_8MMA_AtomIJNS4_23SM100_MMA_TF32_2x1SM_SSISH_SH_fLi128ELi128ELNS4_4UMMA5MajorE0ELSN_0ELNSM_7ScaleInE0ELSO_0EEEEEENS4_6LayoutINS5_IJSC_SC_SC_EEENS5_IJNSA_ILi0EEEST_ST_EEEEENS5_IJNS4_10UnderscoreESW_SW_EEEEENS4_18SM100_TMA_2SM_LOADENS4_14ComposedLayoutINS4_7SwizzleILi3ELi4ELi3EEENS4_18smem_ptr_flag_bitsILi32EEENSR_INS5_IJNSA_ILi8EEENSA_ILi32EEEEEENS5_IJS16_SC_EEEEEEEvNS4_8identityENS4_28SM100_TMA_2SM_LOAD_MULTICASTES1A_vS1B_EENS_8epilogue10collective18CollectiveEpilogueINS1E_23Sm100TmaWarpSpecializedILi4ELi2ELi16ELb1ELb0EEEJNS5_IJNSA_ILi64EEESF_SF_EEENS5_IJNSR_IS1J_SC_EENSR_INS5_IJNSA_ILi16EEENSA_ILi2EEEEEENS5_IJSC_S1J_EEEEEEEESH_SI_SH_SI_NS1E_6fusion15FusionCallbacksIS1I_NS1S_17LinearCombinationISH_fSH_fLNS_15FloatRoundStyleE2EEES1K_S1R_JEEENS4_5SM1004TMEM4LOAD26SM100_TMEM_LOAD_32dp32b16xENS4_13SM90_TMA_LOADENS10_INS11_ILi2ELi4ELi3EEES14_NSR_INS5_IJS15_S1M_EEENS5_IJS1M_SC_EEEEEEENS4_39AutoVectorizingCopyWithAssumedAlignmentILi128EEENS4_14SM90_TMA_STOREES27_S29_S29_EEEvvEEEEvNT_6ParamsE)
        .other          _ZN7cutlass13device_kernelINS_4gemm6kernel13GemmUniversalIN4cute5tupleIJiiiiEEENS1_10collective13CollectiveMmaINS1_35MainloopSm100TmaUmmaWarpSpecializedILi3ELi2ELi4ENS5_IJNS4_1CILi4EEENSA_ILi1EEESC_EEEEENS5_IJNSA_ILi128EEESF_SF_EEENS_10tfloat32_tENS5_IJlSC_lEEESH_SI_NS4_8TiledMMAINS4_8MMA_AtomIJNS4_23SM100_MMA_TF32_2x1SM_SSISH_SH_fLi128ELi128ELNS4_4UMMA5MajorE0ELSN_0ELNSM_7ScaleInE0ELSO_0EEEEEENS4_6LayoutINS5_IJSC_SC_SC_EEENS5_IJNSA_ILi0EEEST_ST_EEEEENS5_IJNS4_10UnderscoreESW_SW_EEEEENS4_18SM100_TMA_2SM_LOADENS4_14ComposedLayoutINS4_7SwizzleILi3ELi4ELi3EEENS4_18smem_ptr_flag_bitsILi32EEENSR_INS5_IJNSA_ILi8EEENSA_ILi32EEEEEENS5_IJS16_SC_EEEEEEEvNS4_8identityENS4_28SM100_TMA_2SM_LOAD_MULTICASTES1A_vS1B_EENS_8epilogue10collective18CollectiveEpilogueINS1E_23Sm100TmaWarpSpecializedILi4ELi2ELi16ELb1ELb0EEEJNS5_IJNSA_ILi64EEESF_SF_EEENS5_IJNSR_IS1J_SC_EENSR_INS5_IJNSA_ILi16EEENSA_ILi2EEEEEENS5_IJSC_S1J_EEEEEEEESH_SI_SH_SI_NS1E_6fusion15FusionCallbacksIS1I_NS1S_17LinearCombinationISH_fSH_fLNS_15FloatRoundStyleE2EEES1K_S1R_JEEENS4_5SM1004TMEM4LOAD26SM100_TMEM_LOAD_32dp32b16xENS4_13SM90_TMA_LOADENS10_INS11_ILi2ELi4ELi3EEES14_NSR_INS5_IJS15_S1M_EEENS5_IJS1M_SC_EEEEEEENS4_39AutoVectorizingCopyWithAssumedAlignmentILi128EEENS4_14SM90_TMA_STOREES27_S29_S29_EEEvvEEEEvNT_6ParamsE,@"STO_CUDA_ENTRY STV_DEFAULT"
_ZN7cutlass13device_kernelINS_4gemm6kernel13GemmUniversalIN4cute5tupleIJiiiiEEENS1_10collective13CollectiveMmaINS1_35MainloopSm100TmaUmmaWarpSpecializedILi3ELi2ELi4ENS5_IJNS4_1CILi4EEENSA_ILi1EEESC_EEEEENS5_IJNSA_ILi128EEESF_SF_EEENS_10tfloat32_tENS5_IJlSC_lEEESH_SI_NS4_8TiledMMAINS4_8MMA_AtomIJNS4_23SM100_MMA_TF32_2x1SM_SSISH_SH_fLi128ELi128ELNS4_4UMMA5MajorE0ELSN_0ELNSM_7ScaleInE0ELSO_0EEEEEENS4_6LayoutINS5_IJSC_SC_SC_EEENS5_IJNSA_ILi0EEEST_ST_EEEEENS5_IJNS4_10UnderscoreESW_SW_EEEEENS4_18SM100_TMA_2SM_LOADENS4_14ComposedLayoutINS4_7SwizzleILi3ELi4ELi3EEENS4_18smem_ptr_flag_bitsILi32EEENSR_INS5_IJNSA_ILi8EEENSA_ILi32EEEEEENS5_IJS16_SC_EEEEEEEvNS4_8identityENS4_28SM100_TMA_2SM_LOAD_MULTICASTES1A_vS1B_EENS_8epilogue10collective18CollectiveEpilogueINS1E_23Sm100TmaWarpSpecializedILi4ELi2ELi16ELb1ELb0EEEJNS5_IJNSA_ILi64EEESF_SF_EEENS5_IJNSR_IS1J_SC_EENSR_INS5_IJNSA_ILi16EEENSA_ILi2EEEEEENS5_IJSC_S1J_EEEEEEEESH_SI_SH_SI_NS1E_6fusion15FusionCallbacksIS1I_NS1S_17LinearCombinationISH_fSH_fLNS_15FloatRoundStyleE2EEES1K_S1R_JEEENS4_5SM1004TMEM4LOAD26SM100_TMEM_LOAD_32dp32b16xENS4_13SM90_TMA_LOADENS10_INS11_ILi2ELi4ELi3EEES14_NSR_INS5_IJS15_S1M_EEENS5_IJS1M_SC_EEEEEEENS4_39AutoVectorizingCopyWithAssumedAlignmentILi128EEENS4_14SM90_TMA_STOREES27_S29_S29_EEEvvEEEEvNT_6ParamsE:
[----:B------:R-:W1:Y:S01]  /*0000*/  LDC R1, c[0x0][0x37c] ;  /* 0x0000df00ff017b82 */ /* 0x000e620000000800 */
[----:B------:R-:W2:Y:S01]  /*0010*/  S2R R70, SR_TID.X ;  /* 0x0000000000467919 */ /* 0x000ea20000002100 */
[----:B------:R-:W3:Y:S06]  /*0020*/  LDCU.64 UR8, c[0x0][0x890] ;  /* 0x00011200ff0877ac */ /* 0x000eec0008000a00 */
[----:B------:R-:W4:Y:S01]  /*0030*/  S2UR UR62, SR_CgaCtaId ;  /* 0x00000000003e79c3 */ /* 0x000f220000008800 */
[----:B------:R-:W-:Y:S02]  /*0040*/  PRMT R56, RZ, 0x7610, R56 ;  /* 0x00007610ff387816 */ /* 0x000fe40000000038 */
[----:B------:R-:W-:Y:S01]  /*0050*/  ELECT P1, URZ, PT ;  /* 0x0000000000ff782f */ /* 0x000fe20003820000 */
[----:B---3--:R-:W-:-:S04]  /*0060*/  UISETP.NE.U32.AND UP0, UPT, UR8, URZ, UPT ;  /* 0x000000ff0800728c */ /* 0x008fc8000bf05070 */
[----:B------:R-:W-:Y:S02]  /*0070*/  UISETP.NE.AND.EX UP0, UPT, UR9, URZ, UPT, UP0 ;  /* 0x000000ff0900728c */ /* 0x000fe4000bf05300 */
[----:B----4-:R-:W-:Y:S02]  /*0080*/  ULOP3.LUT UR5, UR62, 0x1, URZ, 0xc0, !UPT ;  /* 0x000000013e057892 */ /* 0x010fe4000f8ec0ff */
[----:B------:R-:W-:Y:S01]  /*0090*/  ULOP3.LUT UR4, UR62, 0x1, URZ, 0x3c, !UPT ;  /* 0x000000013e047892 */ /* 0x000fe2000f8e3cff */
[----:B--2---:R-:W-:-:S03]  /*00a0*/  SHF.R.U32.HI R57, RZ, 0x5, R70 ;  /* 0x00000005ff397819 */ /* 0x004fc60000011646 */
[----:B------:R-:W-:Y:S02]  /*00b0*/  IMAD.U32 R2, RZ, RZ, UR5 ;  /* 0x00000005ff027e24 */ /* 0x000fe4000f8e00ff */
[----:B------:R-:W2:Y:S02]  /*00c0*/  SHFL.IDX PT, R0, R57, RZ, 0x1f ;  /* 0x00001fff39007589 */ /* 0x000ea400000e0000 */
[----:B--2---:R-:W-:Y:S01]  /*00d0*/  R2UR UR18, R0 ;  /* 0x00000000001272ca */ /* 0x004fe200000e0000 */
[----:B------:R-:W-:Y:S01]  /*00e0*/  IMAD.U32 R0, RZ, RZ, UR4 ;  /* 0x00000004ff007e24 */ /* 0x000fe2000f8e00ff */
[----:B-1----:R-:W-:-:S13]  /*00f0*/  BRA.U UP0, `(.L_x_0) ;  /* 0x0000000100307547 */ /* 0x002fda000b800000 */
[----:B------:R-:W1:Y:S02]  /*0100*/  LDCU.64 UR4, c[0x0][0x888] ;  /* 0x00011100ff0477ac */ /* 0x000e640008000a00 */
[----:B-1----:R-:W-:-:S04]  /*0110*/  UISETP.NE.U32.AND UP0, UPT, UR4, URZ, UPT ;  /* 0x000000ff0400728c */ /* 0x002fc8000bf05070 */
[----:B------:R-:W-:-:S09]  /*0120*/  UISETP.NE.AND.EX UP0, UPT, UR5, URZ, UPT, UP0 ;  /* 0x000000ff0500728c */ /* 0x000fd2000bf05300 */
[----:B------:R-:W-:Y:S05]  /*0130*/  BRA.U !UP0, `(.L_x_1) ;  /* 0x0000000108147547 */ /* 0x000fea000b800000 */
[----:B------:R-:W1:Y:S01]  /*0140*/  LDC.64 R4, c[0x0][0x888] ;  /* 0x00022200ff047b82 */ /* 0x000e620000000a00 */
[----:B------:R-:W1:Y:S02]  /*0150*/  LDCU.64 UR4, c[0x0][0x358] ;  /* 0x00006b00ff0477ac */ /* 0x000e640008000a00 */
[----:B-1----:R1:W5:Y:S01]  /*0160*/  LDG.E R27, desc[UR4][R4.64] ;  /* 0x00000004041b7981 */ /* 0x002362000c1e1900 */
[----:B------:R-:W-:Y:S01]  /*0170*/  HFMA2 R56, -RZ, RZ, 0, 5.9604644775390625e-08 ;  /* 0x00000001ff387431 */ /* 0x000fe200000001ff */
[----:B------:R-:W-:Y:S05]  /*0180*/  BRA `(.L_x_0) ;  /* 0x00000000000c7947 */ /* 0x000fea0003800000 */
.L_x_1:
[----:B------:R-:W1:Y:S01]  /*0190*/  LDCU UR4, c[0x0][0x880] ;  /* 0x00011000ff0477ac */ /* 0x000e620008000800 */
[----:B------:R-:W-:Y:S01]  /*01a0*/  HFMA2 R56, -RZ, RZ, 0, 5.9604644775390625e-08 ;  /* 0x00000001ff387431 */ /* 0x000fe200000001ff */
[----:B-1----:R-:W-:-:S07]  /*01b0*/  MOV R27, UR4 ;  /* 0x00000004001b7c02 */ /* 0x002fce0008000f00 */
.L_x_0:
[----:B------:R-:W2:Y:S02]  /*01c0*/  LDCU.64 UR4, c[0x0][0x8b0] ;  /* 0x00011600ff0477ac */ /* 0x000ea40008000a00 */
[----:B--2---:R-:W-:-:S04]  /*01d0*/  UISETP.NE.U32.AND UP0, UPT, UR4, URZ, UPT ;  /* 0x000000ff0400728c */ /* 0x004fc8000bf05070 */
[----:B------:R-:W-:-:S09]  /*01e0*/  UISETP.NE.AND.EX UP0, UPT, UR5, URZ, UPT, UP0 ;  /* 0x000000ff0500728c */ /* 0x000fd2000bf05300 */
[----:B------:R-:W-:Y:S05]  /*01f0*/  BRA.U UP0, `(.L_x_2) ;  /* 0x0000000100287547 */ /* 0x000fea000b800000 */
[----:B------:R-:W2:Y:S02]  /*0200*/  LDCU.64 UR4, c[0x0][0x8a8] ;  /* 0x00011500ff0477ac */ /* 0x000ea40008000a00 */
[----:B--2---:R-:W-:-:S04]  /*0210*/  UISETP.NE.U32.AND UP0, UPT, UR4, URZ, UPT ;  /* 0x000000ff0400728c */ /* 0x004fc8000bf05070 */
[----:B------:R-:W-:-:S09]  /*0220*/  UISETP.NE.AND.EX UP0, UPT, UR5, URZ, UPT, UP0 ;  /* 0x000000ff0500728c */ /* 0x000fd2000bf05300 */
[----:B------:R-:W-:Y:S05]  /*0230*/  BRA.U !UP0, `(.L_x_3) ;  /* 0x0000000108107547 */ /* 0x000fea000b800000 */
[----:B------:R-:W2:Y:S01]  /*0240*/  LDC.64 R24, c[0x0][0x8a8] ;  /* 0x00022a00ff187b82 */ /* 0x000ea20000000a00 */
[----:B------:R-:W2:Y:S02]  /*0250*/  LDCU.64 UR4, c[0x0][0x358] ;  /* 0x00006b00ff0477ac */ /* 0x000ea40008000a00 */
[----:B--2---:R2:W5:Y:S01]  /*0260*/  LDG.E R24, desc[UR4][R24.64] ;  /* 0x0000000418187981 */ /* 0x004562000c1e1900 */
[----:B------:R-:W-:Y:S05]  /*0270*/  BRA `(.L_x_2) ;  /* 0x0000000000087947 */ /* 0x000fea0003800000 */
.L_x_3:
[----:B------:R-:W2:Y:S02]  /*0280*/  LDCU UR4, c[0x0][0x8a0] ;  /* 0x00011400ff0477ac */ /* 0x000ea40008000800 */
[----:B--2---:R-:W-:Y:S02]  /*0290*/  MOV R24, UR4 ;  /* 0x0000000400187c02 */ /* 0x004fe40008000f00 */
.L_x_2:
[----:B------:R-:W-:Y:S01]  /*02a0*/  IMAD.U32 R3, RZ, RZ, UR18 ;  /* 0x00000012ff037e24 */ /* 0x000fe2000f8e00ff */
[----:B------:R-:W-:Y:S04]  /*02b0*/  BSSY.RECONVERGENT B0, `(.L_x_4) ;  /* 0x000000c000007945 */ /* 0x000fe80003800200 */
[C---:B------:R-:W-:Y:S02]  /*02c0*/  ISETP.NE.OR P2, PT, R3.reuse, 0x1, !P1 ;  /* 0x000000010300780c */ /* 0x040fe40004f45670 */
[----:B------:R-:W-:-:S11]  /*02d0*/  ISETP.NE.OR P0, PT, R3, 0x3, !P1 ;  /* 0x000000030300780c */ /* 0x000fd60004f05670 */
[----:B------:R-:W-:Y:S05]  /*02e0*/  @P2 BRA `(.L_x_5) ;  /* 0x0000000000202947 */ /* 0x000fea0003800000 */
[----:B------:R-:W3:Y:S02]  /*02f0*/  LDCU.64 UR4, c[0x0][0x348] ;  /* 0x00006900ff0477ac */ /* 0x000ee40008000a00 */
[----:B---3--:R-:W-:Y:S02]  /*0300*/  UIADD3 UR6, UP1, UPT, UR4, 0x80, URZ ;  /* 0x0000008004067890 */ /* 0x008fe4000ff3e0ff */
[----:B------:R-:W-:Y:S02]  /*0310*/  UIADD3 UR4, UP0, UPT, UR4, 0x180, URZ ;  /* 0x0000018004047890 */ /* 0x000fe4000ff1e0ff */
[----:B------:R-:W-:Y:S02]  /*0320*/  UIADD3.X UR7, UPT, UPT, URZ, UR5, URZ, UP1, !UPT ;  /* 0x00000005ff077290 */ /* 0x000fe40008ffe4ff */
[----:B------:R-:W-:-:S07]  /*0330*/  UIADD3.X UR5, UPT, UPT, URZ, UR5, URZ, UP0, !UPT ;  /* 0x00000005ff057290 */ /* 0x000fce00087fe4ff */
[----:B------:R3:W-:Y:S02]  /*0340*/  UTMACCTL.PF [UR6] ;  /* 0x00000000060079b9 */ /* 0x0007e40008040000 */
[----:B------:R3:W-:Y:S02]  /*0350*/  UTMACCTL.PF [UR4] ;  /* 0x00000000040079b9 */ /* 0x0007e40008040000 */
[----:B---3--:R-:W-:Y:S01]  /*0360*/  NOP ;  /* 0x0000000000007918 */ /* 0x008fe20000000000 */
.L_x_5:
[----:B------:R-:W-:Y:S05]  /*0370*/  BSYNC.RECONVERGENT B0 ;  /* 0x0000000000007941 */ /* 0x000fea0003800200 */
.L_x_4:
[----:B------:R-:W-:Y:S04]  /*0380*/  BSSY.RECONVERGENT B0, `(.L_x_6) ;  /* 0x000000a000007945 */ /* 0x000fe80003800200 */
        /* <DEDUP_REMOVED lines=9> */
.L_x_7:
[----:B------:R-:W-:Y:S05]  /*0420*/  BSYNC.RECONVERGENT B0 ;  /* 0x0000000000007941 */ /* 0x000fea0003800200 */
.L_x_6:
[----:B------:R-:W3:Y:S01]  /*0430*/  LDCU.64 UR4, c[0x0][0x888] ;  /* 0x00011100ff0477ac */ /* 0x000ee20008000a00 */
[----:B------:R-:W-:Y:S02]  /*0440*/  UISETP.EQ.U32.AND UP2, UPT, UR8, URZ, UPT ;  /* 0x000000ff0800728c */ /* 0x000fe4000bf42070 */
[----:B------:R-:W-:Y:S02]  /*0450*/  UPLOP3.LUT UP4, UPT, UPT, UPT, UPT, 0x80, 0x8 ;  /* 0x000000000008789c */ /* 0x000fe40003f8f070 */
[----:B---3--:R-:W-:-:S04]  /*0460*/  UISETP.NE.U32.AND UP0, UPT, UR4, URZ, UPT ;  /* 0x000000ff0400728c */ /* 0x008fc8000bf05070 */
[----:B------:R-:W-:-:S04]  /*0470*/  UISETP.NE.AND.EX UP1, UPT, UR5, URZ, UPT, UP0 ;  /* 0x000000ff0500728c */ /* 0x000fc8000bf25300 */
[----:B------:R-:W-:-:S04]  /*0480*/  UISETP.EQ.OR.EX UP3, UPT, UR9, URZ, !UP1, UP2 ;  /* 0x000000ff0900728c */ /* 0x000fc8000cf62720 */
[----:B------:R-:W-:-:S05]  /*0490*/  UP2UR UR61, UPR, URZ, 0x8 ;  /* 0x00000008ff3d7883 */ /* 0x000fca0008000000 */
[----:B------:R-:W-:Y:S07]  /*04a0*/  BRA.U !UP3, `(.L_x_8) ;  /* 0x000000010b207547 */ /* 0x000fee000b800000 */
[----:B------:R-:W-:Y:S01]  /*04b0*/  UISETP.NE.U32.AND UP2, UPT, UR8, URZ, UPT ;  /* 0x000000ff0800728c */ /* 0x000fe2000bf45070 */
[----:B-----5:R-:W-:Y:S01]  /*04c0*/  FSETP.NEU.AND P0, PT, R27, RZ, PT ;  /* 0x000000ff1b00720b */ /* 0x020fe20003f0d000 */
[----:B------:R-:W-:Y:S02]  /*04d0*/  USEL UR4, URZ, 0xffffffff, UP1 ;  /* 0xffffffffff047887 */ /* 0x000fe40008800000 */
[----:B------:R-:W-:-:S10]  /*04e0*/  UISETP.NE.AND.EX UP2, UPT, UR9, URZ, UPT, UP2 ;  /* 0x000000ff0900728c */ /* 0x000fd4000bf45320 */
[----:B------:R-:W-:Y:S01]  /*04f0*/  VOTEU.ANY UP0, P0 ;  /* 0x0000000000ff7886 */ /* 0x000fe20000000100 */
[----:B------:R-:W-:-:S04]  /*0500*/  @!UP2 USEL UR4, URZ, 0xffffffff, UP0 ;  /* 0xffffffffff04a887 */ /* 0x000fc80008000000 */
[----:B------:R-:W-:-:S04]  /*0510*/  ULOP3.LUT UR4, UR4, 0x1, URZ, 0xc0, !UPT ;  /* 0x0000000104047892 */ /* 0x000fc8000f8ec0ff */
[----:B------:R-:W-:-:S11]  /*0520*/  UISETP.NE.U32.AND UP4, UPT, UR4, 0x1, UPT ;  /* 0x000000010400788c */ /* 0x000fd6000bf85070 */
.L_x_8:
[----:B------:R-:W3:Y:S01]  /*0530*/  SHFL.IDX PT, R3, R57, RZ, 0x1f ;  /* 0x00001fff39037589 */ /* 0x000ee200000e0000 */
[----:B------:R-:W-:Y:S01]  /*0540*/  R2UR UR4, R2 ;  /* 0x00000000020472ca */ /* 0x000fe200000e0000 */
[----:B------:R-:W-:-:S04]  /*0550*/  UISETP.NE.AND UP0, UPT, UR18, 0x2, UPT ;  /* 0x000000021200788c */ /* 0x000fc8000bf05270 */
[----:B------:R-:W-:-:S08]  /*0560*/  USEL UR52, URZ, 0x1, UP0 ;  /* 0x00000001ff347887 */ /* 0x000fd00008000000 */
[----:B------:R-:W-:-:S06]  /*0570*/  UISETP.EQ.AND UP2, UPT, UR4, URZ, !UP0 ;  /* 0x000000ff0400728c */ /* 0x000fcc000c742270 */
[----:B------:R-:W-:Y:S02]  /*0580*/  PLOP3.LUT P4, PT, P1, PT, UP2, 0x80, 0x8 ;  /* 0x000000000008781c */ /* 0x000fe40000f8f028 */
[----:B---3--:R-:W-:-:S13]  /*0590*/  ISETP.NE.AND P0, PT, R3, RZ, PT ;  /* 0x000000ff0300720c */ /* 0x008fda0003f05270 */
[----:B------:R-:W-:Y:S05]  /*05a0*/  @P0 BRA `(.L_x_9) ;  /* 0x00000000004c0947 */ /* 0x000fea0003800000 */
[----:B------:R-:W-:Y:S01]  /*05b0*/  UMOV UR4, 0x400 ;  /* 0x0000040000047882 */ /* 0x000fe20000000000 */
[----:B------:R-:W-:Y:S01]  /*05c0*/  UMOV UR8, 0x1 ;  /* 0x0000000100087882 */ /* 0x000fe20000000000 */
[----:B------:R-:W-:Y:S01]  /*05d0*/  UMOV UR6, 0x2 ;  /* 0x0000000200067882 */ /* 0x000fe20000000000 */
[----:B------:R-:W-:Y:S02]  /*05e0*/  ULEA UR4, UR62, UR4, 0x18 ;  /* 0x000000043e047291 */ /* 0x000fe4000f8ec0ff */
[----:B------:R-:W-:-:S04]  /*05f0*/  UIADD3 UR8, UPT, UPT, -UR8, 0x100000, URZ ;  /* 0x0010000008087890 */ /* 0x000fc8000fffe1ff */
[----:B------:R-:W-:Y:S02]  /*0600*/  USHF.L.U32 UR9, UR8, 0xb, URZ ;  /* 0x0000000b08097899 */ /* 0x000fe400080006ff */
[----:B------:R-:W-:Y:S02]  /*0610*/  USHF.L.U32 UR8, UR8, 0x1, URZ ;  /* 0x0000000108087899 */ /* 0x000fe400080006ff */
[----:B------:R-:W-:-:S04]  /*0620*/  UIADD3 UR6, UPT, UPT, -UR6, 0x100000, URZ ;  /* 0x0010000006067890 */ /* 0x000fc8000fffe1ff */
[----:B------:R-:W-:Y:S02]  /*0630*/  USHF.L.U32 UR7, UR6, 0xb, URZ ;  /* 0x0000000b06077899 */ /* 0x000fe400080006ff */
[----:B------:R-:W-:Y:S01]  /*0640*/  USHF.L.U32 UR6, UR6, 0x1, URZ ;  /* 0x0000000106067899 */ /* 0x000fe200080006ff */
[----:B------:R-:W-:Y:S01]  /*0650*/  ELECT P0, URZ, PT ;  /* 0x0000000000ff782f */ /* 0x000fe20003800000 */
[----:B------:R-:W3:Y:S02]  /*0660*/  FENCE.VIEW.ASYNC.S ;  /* 0x00000000000073c6 */ /* 0x000ee40000000000 */
[----:B---3--:R3:W4:Y:S08]  /*0670*/  SYNCS.EXCH.64 URZ, [UR4], UR8 ;  /* 0x0000000804ff75b2 */ /* 0x0087300008000100 */
[----:B------:R3:W1:Y:S01]  /*0680*/  SYNCS.EXCH.64 URZ, [UR4+0x18], UR6 ;  /* 0x0000180604ff75b2 */ /* 0x0006620008000100 */
[----:B------:R3:W1:Y:S01]  /*0690*/  SYNCS.EXCH.64 URZ, [UR4+0x8], UR8 ;  /* 0x0000080804ff75b2 */ /* 0x0006620008000100 */
[----:B------:R3:W1:Y:S01]  /*06a0*/  SYNCS.EXCH.64 URZ, [UR4+0x20], UR6 ;  /* 0x0000200604ff75b2 */ /* 0x0006620008000100 */
[----:B------:R3:W1:Y:S01]  /*06b0*/  SYNCS.EXCH.64 URZ, [UR4+0x10], UR8 ;  /* 0x0000100804ff75b2 */ /* 0x0006620008000100 */
[----:B------:R3:W1:Y:S01]  /*06c0*/  SYNCS.EXCH.64 URZ, [UR4+0x28], UR6 ;  /* 0x0000280604ff75b2 */ /* 0x0006620008000100 */
[----:B------:R-:W-:Y:S01]  /*06d0*/  NOP ;  /* 0x0000000000007918 */ /* 0x000fe20000000000 */
.L_x_9:
[----:B------:R-:W2:Y:S01]  /*06e0*/  SHFL.IDX PT, R3, R57, RZ, 0x1f ;  /* 0x00001fff39037589 */ /* 0x000ea200000e0000 */
[----:B------:R-:W-:Y:S01]  /*06f0*/  NOP ;  /* 0x0000000000007918 */ /* 0x000fe20000000000 */
[----:B--2---:R-:W-:-:S13]  /*0700*/  ISETP.NE.AND P0, PT, R3, 0x1, PT ;  /* 0x000000010300780c */ /* 0x004fda0003f05270 */
[----:B------:R-:W-:Y:S05]  /*0710*/  @P0 BRA `(.L_x_10) ;  /* 0x0000000000540947 */ /* 0x000fea0003800000 */
[----:B---3--:R-:W-:Y:S01]  /*0720*/  UMOV UR4, 0x400 ;  /* 0x0000040000047882 */ /* 0x008fe20000000000 */
        /* <DEDUP_REMOVED lines=10> */
[----:B------:R-:W2:Y:S02]  /*07d0*/  FENCE.VIEW.ASYNC.S ;  /* 0x00000000000073c6 */ /* 0x000ea40000000000 */
[----:B--2---:R2:W3:Y:S08]  /*07e0*/  SYNCS.EXCH.64 URZ, [UR4+0x30], UR8 ;  /* 0x0000300804ff75b2 */ /* 0x0044f00008000100 */
[----:B------:R2:W1:Y:S01]  /*07f0*/  SYNCS.EXCH.64 URZ, [UR4+0x50], UR6 ;  /* 0x0000500604ff75b2 */ /* 0x0004620008000100 */
[----:B------:R2:W1:Y:S01]  /*0800*/  SYNCS.EXCH.64 URZ, [UR4+0x38], UR8 ;  /* 0x0000380804ff75b2 */ /* 0x0004620008000100 */
[----:B------:R2:W1:Y:S01]  /*0810*/  SYNCS.EXCH.64 URZ, [UR4+0x58], UR6 ;  /* 0x0000580604ff75b2 */ /* 0x0004620008000100 */
[----:B------:R2:W1:Y:S01]  /*0820*/  SYNCS.EXCH.64 URZ, [UR4+0x40], UR8 ;  /* 0x0000400804ff75b2 */ /* 0x0004620008000100 */
[----:B------:R2:W1:Y:S01]  /*0830*/  SYNCS.EXCH.64 URZ, [UR4+0x60], UR6 ;  /* 0x0000600604ff75b2 */ /* 0x0004620008000100 */
[----:B------:R2:W1:Y:S01]  /*0840*/  SYNCS.EXCH.64 URZ, [UR4+0x48], UR8 ;  /* 0x0000480804ff75b2 */ /* 0x0004620008000100 */
[----:B------:R2:W1:Y:S01]  /*0850*/  SYNCS.EXCH.64 URZ, [UR4+0x68], UR6 ;  /* 0x0000680604ff75b2 */ /* 0x0004620008000100 */
[----:B------:R-:W-:Y:S01]  /*0860*/  NOP ;  /* 0x0000000000007918 */ /* 0x000fe20000000000 */
.L_x_10:
[----:B------:R-:W4:Y:S01]  /*0870*/  SHFL.IDX PT, R3, R57, RZ, 0x1f ;  /* 0x00001fff39037589 */ /* 0x000f2200000e0000 */
[----:B------:R-:W-:Y:S01]  /*0880*/  NOP ;  /* 0x0000000000007918 */ /* 0x000fe20000000000 */
[----:B----4-:R-:W-:-:S13]  /*0890*/  ISETP.NE.AND P0, PT, R3, 0x3, PT ;  /* 0x000000030300780c */ /* 0x010fda0003f05270 */
[----:B------:R-:W-:Y:S05]  /*08a0*/  @P0 BRA `(.L_x_11) ;  /* 0x00000000002c0947 */ /* 0x000fea0003800000 */
[----:B--23--:R-:W-:Y:S01]  /*08b0*/  UMOV UR6, 0x400 ;  /* 0x0000040000067882 */ /* 0x00cfe20000000000 */
[----:B------:R-:W-:Y:S01]  /*08c0*/  UMOV UR4, 0x20 ;  /* 0x0000002000047882 */ /* 0x000fe20000000000 */
[----:B------:R-:W-:Y:S02]  /*08d0*/  ULEA UR6, UR62, UR6, 0x18 ;  /* 0x000000063e067291 */ /* 0x000fe4000f8ec0ff */
[----:B------:R-:W-:-:S04]  /*08e0*/  UIADD3 UR4, UPT, UPT, -UR4, 0x100000, URZ ;  /* 0x0010000004047890 */ /* 0x000fc8000fffe1ff */
[----:B------:R-:W-:Y:S02]  /*08f0*/  USHF.L.U32 UR5, UR4, 0xb, URZ ;  /* 0x0000000b04057899 */ /* 0x000fe400080006ff */
[----:B------:R-:W-:Y:S01]  /*0900*/  USHF.L.U32 UR4, UR4, 0x1, URZ ;  /* 0x0000000104047899 */ /* 0x000fe200080006ff */
[----:B------:R-:W-:Y:S01]  /*0910*/  ELECT P0, URZ, PT ;  /* 0x0000000000ff782f */ /* 0x000fe20003800000 */
[----:B------:R-:W2:Y:S10]  /*0920*/  FENCE.VIEW.ASYNC.S ;  /* 0x00000000000073c6 */ /* 0x000eb40000000000 */
[----:B--2---:R4:W2:Y:S01]  /*0930*/  SYNCS.EXCH.64 URZ, [UR6+0x70], UR4 ;  /* 0x0000700406ff75b2 */ /* 0x0048a20008000100 */
[----:B------:R4:W3:Y:S02]  /*0940*/  SYNCS.EXCH.64 URZ, [UR6+0x78], UR4 ;  /* 0x0000780406ff75b2 */ /* 0x0008e40008000100 */
[----:B----4-:R-:W-:Y:S01]  /*0950*/  NOP ;  /* 0x0000000000007918 */ /* 0x010fe20000000000 */
.L_x_11:
[----:B------:R-:W4:Y:S01]  /*0960*/  SHFL.IDX PT, R3, R57, RZ, 0x1f ;  /* 0x00001fff39037589 */ /* 0x000f2200000e0000 */
[----:B------:R-:W-:Y:S01]  /*0970*/  NOP ;  /* 0x0000000000007918 */ /* 0x000fe20000000000 */
[----:B----4-:R-:W-:-:S13]  /*0980*/  ISETP.NE.AND P0, PT, R3, 0x4, PT ;  /* 0x000000040300780c */ /* 0x010fda0003f05270 */
[----:B------:R-:W-:Y:S05]  /*0990*/  @P0 BRA `(.L_x_12) ;  /* 0x0000000000480947 */ /* 0x000fea0003800000 */
[----:B--23--:R-:W-:Y:S01]  /*09a0*/  UMOV UR4, 0x3a0 ;  /* 0x000003a000047882 */ /* 0x00cfe20000000000 */
[----:B------:R-:W-:Y:S01]  /*09b0*/  UMOV UR6, 0x400 ;  /* 0x0000040000067882 */ /* 0x000fe20000000000 */
[----:B------:R-:W-:Y:S01]  /*09c0*/  USEL UR4, UR4, 0x320, UP4 ;  /* 0x0000032004047887 */ /* 0x000fe2000a000000 */
        /* <DEDUP_REMOVED lines=10> */
[----:B--2---:R4:W2:Y:S08]  /*0a70*/  SYNCS.EXCH.64 URZ, [UR6+0x80], UR8 ;  /* 0x0000800806ff75b2 */ /* 0x0048b00008000100 */
[----:B------:R4:W3:Y:S01]  /*0a80*/  SYNCS.EXCH.64 URZ, [UR6+0x90], UR4 ;  /* 0x0000900406ff75b2 */ /* 0x0008e20008000100 */
[----:B------:R4:W1:Y:S01]  /*0a90*/  SYNCS.EXCH.64 URZ, [UR6+0x88], UR8 ;  /* 0x0000880806ff75b2 */ /* 0x0008620008000100 */
[----:B------:R4:W1:Y:S02]  /*0aa0*/  SYNCS.EXCH.64 URZ, [UR6+0x98], UR4 ;  /* 0x0000980406ff75b2 */ /* 0x0008640008000100 */
[----:B----4-:R-:W-:Y:S01]  /*0ab0*/  NOP ;  /* 0x0000000000007918 */ /* 0x010fe20000000000 */
.L_x_12:
[----:B------:R-:W4:Y:S01]  /*0ac0*/  SHFL.IDX PT, R3, R57, RZ, 0x1f ;  /* 0x00001fff39037589 */ /* 0x000f2200000e0000 */
[----:B------:R-:W-:Y:S01]  /*0ad0*/  NOP ;  /* 0x0000000000007918 */ /* 0x000fe20000000000 */
[----:B----4-:R-:W-:-:S13]  /*0ae0*/  ISETP.NE.AND P0, PT, R3, 0x5, PT ;  /* 0x000000050300780c */ /* 0x010fda0003f05270 */
[----:B------:R-:W-:Y:S05]  /*0af0*/  @P0 BRA `(.L_x_13) ;  /* 0x0000000000540947 */ /* 0x000fea0003800000 */
[----:B--23--:R-:W-:Y:S01]  /*0b00*/  UMOV UR4, 0x400 ;  /* 0x0000040000047882 */ /* 0x00cfe20000000000 */
        /* <DEDUP_REMOVED lines=14> */
[----:B------:R4:W1:Y:S01]  /*0bf0*/  SYNCS.EXCH.64 URZ, [UR4+0xc8], UR8 ;  /* 0x0000c80804ff75b2 */ /* 0x0008620008000100 */
[----:B------:R4:W1:Y:S01]  /*0c00*/  SYNCS.EXCH.64 URZ, [UR4+0xb0], UR6 ;  /* 0x0000b00604ff75b2 */ /* 0x0008620008000100 */
[----:B------:R4:W1:Y:S01]  /*0c10*/  SYNCS.EXCH.64 URZ, [UR4+0xd0], UR8 ;  /* 0x0000d00804ff75b2 */ /* 0x0008620008000100 */
[----:B------:R4:W1:Y:S01]  /*0c20*/  SYNCS.EXCH.64 URZ, [UR4+0xb8], UR6 ;  /* 0x0000b80604ff75b2 */ /* 0x0008620008000100 */
[----:B------:R4:W1:Y:S02]  /*0c30*/  SYNCS.EXCH.64 URZ, [UR4+0xd8], UR8 ;  /* 0x0000d80804ff75b2 */ /* 0x0008640008000100 */
[----:B----4-:R-:W-:Y:S01]  /*0c40*/  NOP ;  /* 0x0000000000007918 */ /* 0x010fe20000000000 */
.L_x_13:
[----:B------:R-:W4:Y:S01]  /*0c50*/  SHFL.IDX PT, R3, R57, RZ, 0x1f ;  /* 0x00001fff39037589 */ /* 0x000f2200000e0000 */
[----:B------:R-:W-:Y:S01]  /*0c60*/  ISETP.NE.OR P1, PT, RZ, UR18, !P1 ;  /* 0x00000012ff007c0c */ /* 0x000fe2000cf25670 */
        /* <DEDUP_REMOVED lines=12> */
[----:B------:R4:W3:Y:S01]  /*0d30*/  SYNCS.EXCH.64 URZ, [UR4+0xf0], UR6 ;  /* 0x0000f00604ff75b2 */ /* 0x0008e20008000100 */
[----:B------:R4:W1:Y:S01]  /*0d40*/  SYNCS.EXCH.64 URZ, [UR4+0xe8], UR6 ;  /* 0x0000e80604ff75b2 */ /* 0x0008620008000100 */
[----:B------:R4:W1:Y:S02]  /*0d50*/  SYNCS.EXCH.64 URZ, [UR4+0xf8], UR6 ;  /* 0x0000f80604ff75b2 */ /* 0x0008640008000100 */
[----:B----4-:R-:W-:Y:S01]  /*0d60*/  NOP ;  /* 0x0000000000007918 */ /* 0x010fe20000000000 */
.L_x_14:
[----:B------:R-:W-:Y:S01]  /*0d70*/  VOTEU.ALL UP0, P1 ;  /* 0x0000000000ff7886 */ /* 0x000fe20000800000 */
[----:B--23--:R-:W-:Y:S01]  /*0d80*/  UMOV UR4, 0x20 ;  /* 0x0000002000047882 */ /* 0x00cfe20000000000 */
[----:B------:R-:W2:Y:S01]  /*0d90*/  LDCU UR7, c[0x0][0x36c] ;  /* 0x00006d80ff0777ac */ /* 0x000ea20008000800 */
[----:B------:R-:W-:Y:S01]  /*0da0*/  NOP ;  /* 0x0000000000007918 */ /* 0x000fe20000000000 */
[----:B-1----:R-:W-:Y:S01]  /*0db0*/  LOP3.LUT R5, R70, 0x1f, RZ, 0xc0, !PT ;  /* 0x0000001f46057812 */ /* 0x002fe200078ec0ff */
[----:B------:R-:W-:Y:S01]  /*0dc0*/  @!UP0 UMOV UR6, 0x400 ;  /* 0x0000040000068882 */ /* 0x000fe20000000000 */
[----:B------:R-:W-:-:S04]  /*0dd0*/  @!UP0 UIADD3 UR4, UPT, UPT, -UR4, 0x100000, URZ ;  /* 0x0010000004048890 */ /* 0x000fc8000fffe1ff */
[----:B------:R-:W-:Y:S02]  /*0de0*/  @!UP0 USHF.L.U32 UR5, UR4, 0xb, URZ ;  /* 0x0000000b04058899 */ /* 0x000fe400080006ff */
[----:B------:R-:W-:Y:S02]  /*0df0*/  @!UP0 USHF.L.U32 UR4, UR4, 0x1, URZ ;  /* 0x0000000104048899 */ /* 0x000fe400080006ff */
[----:B------:R-:W-:Y:S01]  /*0e00*/  @!UP0 ULEA UR6, UR62, UR6, 0x18 ;  /* 0x000000063e068291 */ /* 0x000fe2000f8ec0ff */
[----:B------:R-:W-:Y:S01]  /*0e10*/  VOTEU.ALL UP0, P1 ;  /* 0x0000000000ff7886 */ /* 0x000fe20000800000 */
[----:B------:R-:W-:Y:S02]  /*0e20*/  UISETP.NE.AND UP5, UPT, UR18, URZ, UPT ;  /* 0x000000ff1200728c */ /* 0x000fe4000bfa5270 */
[----:B--2---:R-:W-:Y:S01]  /*0e30*/  UISETP.EQ.U32.AND UP6, UPT, UR7, 0x1, UPT ;  /* 0x000000010700788c */ /* 0x004fe2000bfc2070 */
[----:B------:R-:W1:Y:S07]  /*0e40*/  FENCE.VIEW.ASYNC.S ;  /* 0x00000000000073c6 */ /* 0x000e6e0000000000 */
[----:B-1----:R1:W2:Y:S01]  /*0e50*/  @!UP0 SYNCS.EXCH.64 URZ, [UR6+0x100], UR4 ;  /* 0x0001000406ff85b2 */ /* 0x0022a20008000100 */
[----:B------:R-:W-:Y:S05]  /*0e60*/  BRA.U !UP6, `(.L_x_15) ;  /* 0x000000010e087547 */ /* 0x000fea000b800000 */
[----:B--2---:R-:W-:Y:S01]  /*0e70*/  UCGABAR_ARV ;  /* 0x00000000000079c7 */ /* 0x004fe20008000000 */
[----:B------:R-:W-:Y:S05]  /*0e80*/  BRA `(.L_x_16) ;  /* 0x0000000000047947 */ /* 0x000fea0003800000 */
.L_x_15:
[----:B--2---:R-:W-:Y:S01]  /*0e90*/  NOP ;  /* 0x0000000000007918 */ /* 0x004fe20000000000 */
.L_x_16:
[----:B------:R-:W2:Y:S01]  /*0ea0*/  S2UR UR26, SR_CTAID.X ;  /* 0x00000000001a79c3 */ /* 0x000ea20000002500 */
[----:B------:R-:W-:-:S05]  /*0eb0*/  CS2R.32 R59, SR_CgaSize ;  /* 0x00000000003b7805 */ /* 0x000fca0000008a00 */
[----:B------:R-:W-:-:S05]  /*0ec0*/  IMAD R59, R59, -0xa0, RZ ;  /* 0xffffff603b3b7824 */ /* 0x000fca00078e02ff */
[----:B-1----:R-:W-:-:S14]  /*0ed0*/  R2UR UR5, R59 ;  /* 0x000000003b0572ca */ /* 0x002fdc00000e0000 */
[----:B------:R-:W1:Y:S01]  /*0ee0*/  LDCU UR5, c[0x0][UR5+0x2b0] ;  /* 0x00005600050577ac */ /* 0x000e620008000800 */
[----:B------:R-:W-:Y:S02]  /*0ef0*/  R2UR UR9, R2 ;  /* 0x00000000020972ca */ /* 0x000fe400000e0000 */
[----:B------:R-:W-:-:S05]  /*0f00*/  CS2R.32 R59, SR_CgaSize ;  /* 0x00000000003b7805 */ /* 0x000fca0000008a00 */
[----:B------:R-:W-:-:S05]  /*0f10*/  IMAD R59, R59, -0xa0, RZ ;  /* 0xffffff603b3b7824 */ /* 0x000fca00078e02ff */
[----:B------:R-:W-:-:S14]  /*0f20*/  R2UR UR4, R59 ;  /* 0x000000003b0472ca */ /* 0x000fdc00000e0000 */
[----:B------:R-:W3:Y:S01]  /*0f30*/  LDCU UR4, c[0x0][UR4+0x2b4] ;  /* 0x00005680040477ac */ /* 0x000ee20008000800 */
[----:B------:R-:W4:Y:S01]  /*0f40*/  S2UR UR27, SR_CTAID.Y ;  /* 0x00000000001b79c3 */ /* 0x000f220000002600 */
[----:B------:R-:W-:-:S05]  /*0f50*/  CS2R.32 R59, SR_CgaSize ;  /* 0x00000000003b7805 */ /* 0x000fca0000008a00 */
[----:B------:R-:W-:-:S05]  /*0f60*/  IMAD R59, R59, -0xa0, RZ ;  /* 0xffffff603b3b7824 */ /* 0x000fca00078e02ff */
[----:B------:R-:W-:-:S14]  /*0f70*/  R2UR UR7, R59 ;  /* 0x000000003b0772ca */ /* 0x000fdc00000e0000 */
[----:B------:R-:W3:Y:S01]  /*0f80*/  LDCU UR7, c[0x0][UR7+0x2a0] ;  /* 0x00005400070777ac */ /* 0x000ee20008000800 */
[----:B------:R-:W-:-:S05]  /*0f90*/  CS2R.32 R59, SR_CgaSize ;  /* 0x00000000003b7805 */ /* 0x000fca0000008a00 */
[----:B------:R-:W-:-:S05]  /*0fa0*/  IMAD R59, R59, -0xa0, RZ ;  /* 0xffffff603b3b7824 */ /* 0x000fca00078e02ff */
[----:B------:R-:W-:-:S14]  /*0fb0*/  R2UR UR8, R59 ;  /* 0x000000003b0872ca */ /* 0x000fdc00000e0000 */
[----:B------:R-:W3:Y:S01]  /*0fc0*/  LDCU UR8, c[0x0][UR8+0x2a4] ;  /* 0x00005480080877ac */ /* 0x000ee20008000800 */
[----:B------:R-:W-:Y:S01]  /*0fd0*/  UISETP.GT.U32.AND UP0, UPT, UR9, 0xffff, UPT ;  /* 0x0000ffff0900788c */ /* 0x000fe2000bf04070 */
[----:B------:R-:W3:Y:S01]  /*0fe0*/  LDCU UR19, c[0x0][0xb24] ;  /* 0x00016480ff1377ac */ /* 0x000ee20008000800 */
[----:B------:R-:W3:Y:S01]  /*0ff0*/  LDCU UR39, c[0x0][0xb24] ;  /* 0x00016480ff2777ac */ /* 0x000ee20008000800 */
[----:B--2---:R-:W-:Y:S01]  /*1000*/  I2FP.F32.U32 R4, UR26 ;  /* 0x0000001a00047c45 */ /* 0x004fe20008201000 */
[----:B------:R-:W2:Y:S04]  /*1010*/  LDCU UR22, c[0x0][0xb30] ;  /* 0x00016600ff1677ac */ /* 0x000ea80008000800 */
[----:B-1----:R-:W-:Y:S01]  /*1020*/  FMUL R4, R4, UR5 ;  /* 0x0000000504047c20 */ /* 0x002fe20008400000 */
[----:B------:R-:W-:Y:S01]  /*1030*/  USHF.L.U32 UR31, UR62, 0x9, URZ ;  /* 0x000000093e1f7899 */ /* 0x000fe200080006ff */
[----:B----4-:R-:W-:Y:S01]  /*1040*/  I2FP.F32.U32 R3, UR27 ;  /* 0x0000001b00037c45 */ /* 0x010fe20008201000 */
[----:B------:R-:W-:-:S03]  /*1050*/  USHF.L.U32 UR70, UR26, 0x6, URZ ;  /* 0x000000061a467899 */ /* 0x000fc600080006ff */
[----:B------:R-:W1:Y:S01]  /*1060*/  F2I.U32.TRUNC.NTZ R4, R4 ;  /* 0x0000000400047305 */ /* 0x000e62000020f000 */
[----:B------:R-:W-:Y:S01]  /*1070*/  USEL UR30, UR9, 0xffff, !UP0 ;  /* 0x0000ffff091e7887 */ /* 0x000fe2000c000000 */
[----:B---3--:R-:W-:-:S06]  /*1080*/  FMUL R3, R3, UR4 ;  /* 0x0000000403037c20 */ /* 0x008fcc0008400000 */
[----:B------:R-:W3:Y:S01]  /*1090*/  F2I.U32.TRUNC.NTZ R3, R3 ;  /* 0x0000000300037305 */ /* 0x000ee2000020f000 */
[----:B-1----:R-:W-:Y:S02]  /*10a0*/  R2UR UR4, R4 ;  /* 0x00000000040472ca */ /* 0x002fe400000e0000 */
[----:B------:R-:W-:Y:S02]  /*10b0*/  PRMT R4, RZ, 0x7610, R4 ;  /* 0x00007610ff047816 */ /* 0x000fe40000000004 */
[----:B---3--:R-:W-:Y:S02]  /*10c0*/  R2UR UR6, R3 ;  /* 0x00000000030672ca */ /* 0x008fe400000e0000 */
[----:B------:R-:W-:-:S07]  /*10d0*/  PRMT R3, RZ, 0x7610, R3 ;  /* 0x00007610ff037816 */ /* 0x000fce0000000003 */
[----:B------:R-:W-:-:S04]  /*10e0*/  UIADD3 UR5, UPT, UPT, -UR4, URZ, URZ ;  /* 0x000000ff04057290 */ /* 0x000fc8000fffe1ff */
[----:B------:R-:W-:Y:S02]  /*10f0*/  UIMAD UR5, UR7, UR5, UR26 ;  /* 0x00000005070572a4 */ /* 0x000fe4000f8e021a */
[----:B------:R-:W-:-:S04]  /*1100*/  UIADD3 UR4, UPT, UPT, -UR6, URZ, URZ ;  /* 0x000000ff06047290 */ /* 0x000fc8000fffe1ff */
[----:B------:R-:W-:Y:S01]  /*1110*/  IMAD.U32 R59, RZ, RZ, UR5 ;  /* 0x00000005ff3b7e24 */ /* 0x000fe2000f8e00ff */
[----:B------:R-:W-:-:S06]  /*1120*/  UIMAD UR4, UR8, UR4, UR27 ;  /* 0x00000004080472a4 */ /* 0x000fcc000f8e021b */
[----:B------:R-:W-:Y:S01]  /*1130*/  IMAD.U32 R58, RZ, RZ, UR4 ;  /* 0x00000004ff3a7e24 */ /* 0x000fe2000f8e00ff */
[----:B--2---:R-:W-:Y:S06]  /*1140*/  BRA.U UP5, `(.L_x_17) ;  /* 0x0000000105447547 */ /* 0x004fec000b800000 */
[----:B------:R-:W-:Y:S02]  /*1150*/  R2UR UR4, R58 ;  /* 0x000000003a0472ca */ /* 0x000fe400000e0000 */
[----:B------:R-:W-:-:S11]  /*1160*/  R2UR UR7, R59 ;  /* 0x000000003b0772ca */ /* 0x000fd600000e0000 */
[----:B------:R-:W-:Y:S02]  /*1170*/  UISETP.NE.AND UP0, UPT, UR4, URZ, UPT ;  /* 0x000000ff0400728c */ /* 0x000fe4000bf05270 */
[----:B------:R-:W-:Y:S02]  /*1180*/  ULOP3.LUT UR4, UR7, 0x2, URZ, 0x3c, !UPT ;  /* 0x0000000207047892 */ /* 0x000fe4000f8e3cff */
[----:B------:R-:W-:Y:S02]  /*1190*/  UISETP.GT.U32.AND UP2, UPT, UR7, 0x1, UP0 ;  /* 0x000000010700788c */ /* 0x000fe40008744070 */
[----:B------:R-:W-:Y:S02]  /*11a0*/  UISETP.GT.U32.AND UP0, UPT, UR4, 0x1, UP0 ;  /* 0x000000010400788c */ /* 0x000fe40008704070 */
[----:B------:R-:W-:Y:S02]  /*11b0*/  USEL UR5, URZ, 0x2, UP2 ;  /* 0x00000002ff057887 */ /* 0x000fe40009000000 */
[----:B------:R-:W-:-:S02]  /*11c0*/  USEL UR6, URZ, 0x1, UP2 ;  /* 0x00000001ff067887 */ /* 0x000fc40009000000 */
[----:B------:R-:W-:Y:S02]  /*11d0*/  USEL UR4, URZ, 0x4, UP0 ;  /* 0x00000004ff047887 */ /* 0x000fe40008000000 */
[----:B------:R-:W-:Y:S02]  /*11e0*/  ULOP3.LUT UR7, UR7, 0xfffffffe, URZ, 0xc0, !UPT ;  /* 0xfffffffe07077892 */ /* 0x000fe4000f8ec0ff */
[----:B------:R-:W-:Y:S02]  /*11f0*/  USEL UR8, URZ, 0x8, UP0 ;  /* 0x00000008ff087887 */ /* 0x000fe40008000000 */
[----:B------:R-:W-:-:S03]  /*1200*/  UIADD3 UR4, UPT, UPT, UR4, UR5, UR6 ;  /* 0x0000000504047290 */ /* 0x000fc6000fffe006 */
[----:B------:R-:W-:Y:S01]  /*1210*/  UMOV UR5, 0x3 ;  /* 0x0000000300057882 */ /* 0x000fe20000000000 */
[----:B------:R-:W-:Y:S02]  /*1220*/  UIADD3 UR4, UPT, UPT, UR4, UR8, URZ ;  /* 0x0000000804047290 */ /* 0x000fe4000fffe0ff */
[----:B------:R-:W-:-:S04]  /*1230*/  USHF.L.U32 UR5, UR5, UR7, URZ ;  /* 0x0000000705057299 */ /* 0x000fc800080006ff */
[----:B------:R-:W-:Y:S02]  /*1240*/  IMAD.U32 R4, RZ, RZ, UR4 ;  /* 0x00000004ff047e24 */ /* 0x000fe4000f8e00ff */
[----:B------:R-:W-:-:S07]  /*1250*/  IMAD.U32 R3, RZ, RZ, UR5 ;  /* 0x00000005ff037e24 */ /* 0x000fce000f8e00ff */
.L_x_17:
[----:B------:R-:W1:Y:S01]  /*1260*/  S2UR UR60, SR_CTAID.Z ;  /* 0x00000000003c79c3 */ /* 0x000e620000002700 */
[----:B------:R-:W-:Y:S01]  /*1270*/  UISETP.GE.AND UP0, UPT, UR19, 0x1, UPT ;  /* 0x000000011300788c */ /* 0x000fe2000bf06270 */
[----:B------:R-:W-:-:S08]  /*1280*/  UMOV UR23, 0x5 ;  /* 0x0000000500177882 */ /* 0x000fd00000000000 */
[----:B------:R-:W-:Y:S05]  /*1290*/  BRA.U !UP0, `(.L_x_18) ;  /* 0x0000000108d07547 */ /* 0x000fea000b800000 */
[----:B------:R-:W2:Y:S01]  /*12a0*/  LDCU.128 UR12, c[0x0][0xb10] ;  /* 0x00016200ff0c77ac */ /* 0x000ea20008000c00 */
[----:B------:R-:W3:Y:S01]  /*12b0*/  LDCU UR6, c[0x0][0x370] ;  /* 0x00006e00ff0677ac */ /* 0x000ee20008000800 */
[----:B------:R-:W4:Y:S01]  /*12c0*/  LDCU UR7, c[0x0][0x374] ;  /* 0x00006e80ff0777ac */ /* 0x000f220008000800 */
[----:B------:R-:W1:Y:S01]  /*12d0*/  LDCU UR20, c[0x0][0xb0c] ;  /* 0x00016180ff1477ac */ /* 0x000e620008000800 */
[----:B------:R-:W1:Y:S01]  /*12e0*/  LDCU UR21, c[0x0][0xb20] ;  /* 0x00016400ff1577ac */ /* 0x000e620008000800 */
[----:B------:R-:W1:Y:S01]  /*12f0*/  LDCU.64 UR8, c[0x0][0xb28] ;  /* 0x00016500ff0877ac */ /* 0x000e620008000a00 */
[----:B--2---:R-:W-:Y:S02]  /*1300*/  UISETP.NE.AND UP3, UPT, UR14, 0x1, UPT ;  /* 0x000000010e00788c */ /* 0x004fe4000bf65270 */
[----:B----4-:R-:W-:Y:S02]  /*1310*/  UIMAD.WIDE.U32 UR10, UR7, UR15, URZ ;  /* 0x0000000f070a72a5 */ /* 0x010fe4000f8e00ff */
[----:B---3--:R-:W-:-:S02]  /*1320*/  UIMAD.WIDE.U32 UR16, UR6, UR12, URZ ;  /* 0x0000000c061072a5 */ /* 0x008fc4000f8e00ff */
[----:B-1----:R-:W-:Y:S02]  /*1330*/  UISETP.NE.AND UP0, UPT, UR20, 0x1, UPT ;  /* 0x000000011400788c */ /* 0x002fe4000bf05270 */
[----:B------:R-:W-:Y:S01]  /*1340*/  UIMAD.WIDE.U32 UR4, UR26, UR12, URZ ;  /* 0x0000000c1a0472a5 */ /* 0x000fe2000f8e00ff */
[----:B------:R-:W-:Y:S02]  /*1350*/  UMOV UR10, UR11 ;  /* 0x0000000b000a7c82 */ /* 0x000fe40008000000 */
[----:B------:R-:W-:Y:S01]  /*1360*/  UMOV UR16, UR17 ;  /* 0x0000001100107c82 */ /* 0x000fe20008000000 */
[----:B------:R-:W-:Y:S02]  /*1370*/  @UP3 USHF.R.U32.HI UR7, URZ, UR21, UR10 ;  /* 0x00000015ff073299 */ /* 0x000fe4000801160a */
[----:B------:R-:W-:Y:S02]  /*1380*/  UISETP.NE.AND UP2, UPT, UR19, 0x1, UPT ;  /* 0x000000011300788c */ /* 0x000fe4000bf45270 */
[----:B------:R-:W-:-:S02]  /*1390*/  USHF.R.U32.HI UR5, URZ, UR13, UR5 ;  /* 0x0000000dff057299 */ /* 0x000fc40008011605 */
[----:B------:R-:W-:Y:S02]  /*13a0*/  @UP0 USHF.R.U32.HI UR6, URZ, UR13, UR16 ;  /* 0x0000000dff060299 */ /* 0x000fe40008011610 */
[----:B------:R-:W-:Y:S02]  /*13b0*/  UIMAD.WIDE.U32 UR12, UR27, UR15, URZ ;  /* 0x0000000f1b0c72a5 */ /* 0x000fe4000f8e00ff */
[----:B------:R-:W-:Y:S02]  /*13c0*/  UIMAD.WIDE.U32 UR10, UR7, UR8, URZ ;  /* 0x00000008070a72a5 */ /* 0x000fe4000f8e00ff */
[----:B------:R-:W-:Y:S02]  /*13d0*/  UIMAD.WIDE.U32 UR16, UR6, UR8, URZ ;  /* 0x00000008061072a5 */ /* 0x000fe4000f8e00ff */
[----:B------:R-:W-:Y:S01]  /*13e0*/  USEL UR5, UR26, UR5, !UP0 ;  /* 0x000000051a057287 */ /* 0x000fe2000c000000 */
[----:B------:R-:W-:Y:S02]  /*13f0*/  UMOV UR4, UR13 ;  /* 0x0000000d00047c82 */ /* 0x000fe40008000000 */
[----:B------:R-:W-:Y:S01]  /*1400*/  UMOV UR10, UR11 ;  /* 0x0000000b000a7c82 */ /* 0x000fe20008000000 */
[----:B------:R-:W-:-:S02]  /*1410*/  USHF.R.U32.HI UR4, URZ, UR21, UR4 ;  /* 0x00000015ff047299 */ /* 0x000fc40008011604 */
[----:B------:R-:W-:Y:S01]  /*1420*/  @UP2 USHF.R.U32.HI UR7, URZ, UR9, UR10 ;  /* 0x00000009ff072299 */ /* 0x000fe2000801160a */
[----:B------:R-:W-:Y:S01]  /*1430*/  UMOV UR16, UR17 ;  /* 0x0000001100107c82 */ /* 0x000fe20008000000 */
[----:B------:R-:W-:Y:S02]  /*1440*/  USEL UR4, UR27, UR4, !UP3 ;  /* 0x000000041b047287 */ /* 0x000fe4000d800000 */
[----:B------:R-:W-:Y:S02]  /*1450*/  @UP2 USHF.R.U32.HI UR6, URZ, UR9, UR16 ;  /* 0x00000009ff062299 */ /* 0x000fe40008011610 */
[----:B------:R-:W-:Y:S02]  /*1460*/  UIMAD UR7, UR7, UR19, URZ ;  /* 0x00000013070772a4 */ /* 0x000fe4000f8e02ff */
[----:B------:R-:W-:Y:S02]  /*1470*/  UIMAD UR12, UR6, UR19, URZ ;  /* 0x00000013060c72a4 */ /* 0x000fe4000f8e02ff */
[----:B------:R-:W-:-:S02]  /*1480*/  UISETP.GE.AND UP0, UPT, UR4, UR7, UPT ;  /* 0x000000070400728c */ /* 0x000fc4000bf06270 */
[----:B------:R-:W-:Y:S02]  /*1490*/  UIMAD.WIDE.U32 UR10, UR4, UR8, URZ ;  /* 0x00000008040a72a5 */ /* 0x000fe4000f8e00ff */
[----:B------:R-:W-:Y:S02]  /*14a0*/  UISETP.GE.OR UP0, UPT, UR5, UR12, UP0 ;  /* 0x0000000c0500728c */ /* 0x000fe40008706670 */
[----:B------:R-:W-:Y:S02]  /*14b0*/  UIMAD.WIDE.U32 UR12, UR5, UR8, URZ ;  /* 0x00000008050c72a5 */ /* 0x000fe4000f8e00ff */
[----:B------:R-:W-:Y:S01]  /*14c0*/  UIADD3 UR10, UPT, UPT, -UR4, URZ, URZ ;  /* 0x000000ff040a7290 */ /* 0x000fe2000fffe1ff */
[----:B------:R-:W-:Y:S01]  /*14d0*/  UMOV UR8, UR11 ;  /* 0x0000000b00087c82 */ /* 0x000fe20008000000 */
[----:B------:R-:W-:Y:S02]  /*14e0*/  UIADD3 UR11, UPT, UPT, -UR5, URZ, URZ ;  /* 0x000000ff050b7290 */ /* 0x000fe4000fffe1ff */
[----:B------:R-:W-:-:S03]  /*14f0*/  USHF.R.U32.HI UR8, URZ, UR9, UR8 ;  /* 0x00000009ff087299 */ /* 0x000fc60008011608 */
[----:B------:R-:W-:Y:S01]  /*1500*/  @!UP0 UMOV UR7, UR13 ;  /* 0x0000000d00078c82 */ /* 0x000fe20008000000 */
[----:B------:R-:W-:Y:S02]  /*1510*/  UIMAD UR27, UR14, UR10, UR27 ;  /* 0x0000000a0e1b72a4 */ /* 0x000fe4000f8e021b */
[----:B------:R-:W-:Y:S02]  /*1520*/  USEL UR8, UR4, UR8, !UP2 ;  /* 0x0000000804087287 */ /* 0x000fe4000d000000 */
[----:B------:R-:W-:Y:S02]  /*1530*/  @!UP0 USHF.R.U32.HI UR7, URZ, UR9, UR7 ;  /* 0x00000009ff078299 */ /* 0x000fe40008011607 */
[----:B------:R-:W-:Y:S02]  /*1540*/  UIADD3 UR9, UPT, UPT, -UR8, URZ, URZ ;  /* 0x000000ff08097290 */ /* 0x000fe4000fffe1ff */
[----:B------:R-:W-:Y:S02]  /*1550*/  @!UP0 USEL UR7, UR5, UR7, !UP2 ;  /* 0x0000000705078287 */ /* 0x000fe4000d000000 */
[----:B------:R-:W-:-:S02]  /*1560*/  UIMAD UR9, UR19, UR9, UR4 ;  /* 0x00000009130972a4 */ /* 0x000fc4000f8e0204 */
[----:B------:R-:W-:Y:S02]  /*1570*/  @!UP0 UIADD3 UR8, UPT, UPT, UR8, -UR7, URZ ;  /* 0x8000000708088290 */ /* 0x000fe4000fffe0ff */
[----:B------:R-:W-:Y:S02]  /*1580*/  @!UP0 UIMAD UR6, UR9, UR6, UR7 ;  /* 0x00000006090682a4 */ /* 0x000fe4000f8e0207 */
[----:B------:R-:W-:Y:S02]  /*1590*/  @!UP0 UIMAD UR4, UR8, UR19, UR5 ;  /* 0x00000013080482a4 */ /* 0x000fe4000f8e0205 */
[----:B------:R-:W-:Y:S02]  /*15a0*/  UIMAD UR26, UR20, UR11, UR26 ;  /* 0x0000000b141a72a4 */ /* 0x000fe4000f8e021a */
[----:B------:R-:W-:Y:S01]  /*15b0*/  UIMAD UR27, UR4, UR14, UR27 ;  /* 0x0000000e041b72a4 */ /* 0x000fe2000f8e021b */
[----:B------:R-:W-:Y:S02]  /*15c0*/  @!UP0 UMOV UR5, UR6 ;  /* 0x0000000600058c82 */ /* 0x000fe40008000000 */
[----:B------:R-:W-:-:S12]  /*15d0*/  UIMAD UR26, UR5, UR20, UR26 ;  /* 0x00000014051a72a4 */ /* 0x000fd8000f8e021a */
.L_x_18:
[----:B------:R-:W-:Y:S02]  /*15e0*/  UISETP.NE.AND UP2, UPT, UR22, 0x1, UPT ;  /* 0x000000011600788c */ /* 0x000fe4000bf45270 */
[----:B------:R-:W-:Y:S02]  /*15f0*/  ULOP3.LUT UR30, UR30, 0xffff, URZ, 0xc0, !UPT ;  /* 0x0000ffff1e1e7892 */ /* 0x000fe4000f8ec0ff */
[----:B------:R-:W-:Y:S02]  /*1600*/  UISETP.NE.AND UP0, UPT, UR18, 0x2, UPT ;  /* 0x000000021200788c */ /* 0x000fe4000bf05270 */
[----:B------:R-:W-:Y:S02]  /*1610*/  ULOP3.LUT UR31, UR31, 0x400, URZ, 0xc0, !UPT ;  /* 0x000004001f1f7892 */ /* 0x000fe4000f8ec0ff */
[----:B------:R-:W-:Y:S02]  /*1620*/  ULOP3.LUT UR70, UR70, 0x40, URZ, 0xc0, !UPT ;  /* 0x0000004046467892 */ /* 0x000fe4000f8ec0ff */
[----:B------:R-:W-:Y:S01]  /*1630*/  USHF.L.U32 UR30, UR23, UR30, URZ ;  /* 0x0000001e171e7299 */ /* 0x000fe200080006ff */
[----:B------:R-:W-:Y:S11]  /*1640*/  BRA.U UP2, `(.L_x_19) ;  /* 0x0000000102407547 */ /* 0x000ff6000b800000 */
[----:B------:R-:W2:Y:S01]  /*1650*/  LDCU.128 UR8, c[0x0][0xb10] ;  /* 0x00016200ff0877ac */ /* 0x000ea20008000c00 */
[----:B------:R-:W3:Y:S01]  /*1660*/  LDCU UR12, c[0x0][0xb0c] ;  /* 0x00016180ff0c77ac */ /* 0x000ee20008000800 */
[----:B------:R-:W4:Y:S01]  /*1670*/  LDCU UR13, c[0x0][0xb20] ;  /* 0x00016400ff0d77ac */ /* 0x000f220008000800 */
[----:B--2---:R-:W-:Y:S02]  /*1680*/  UIMAD.WIDE.U32 UR4, UR26, UR8, URZ ;  /* 0x000000081a0472a5 */ /* 0x004fe4000f8e00ff */
[----:B------:R-:W-:Y:S02]  /*1690*/  UIMAD.WIDE.U32 UR6, UR27, UR11, URZ ;  /* 0x0000000b1b0672a5 */ /* 0x000fe4000f8e00ff */
[----:B---3--:R-:W-:Y:S02]  /*16a0*/  UISETP.NE.AND UP2, UPT, UR12, 0x1, UPT ;  /* 0x000000010c00788c */ /* 0x008fe4000bf45270 */
[----:B------:R-:W-:-:S03]  /*16b0*/  USHF.R.U32.HI UR5, URZ, UR9, UR5 ;  /* 0x00000009ff057299 */ /* 0x000fc60008011605 */
[----:B------:R-:W-:Y:S01]  /*16c0*/  UMOV UR4, UR7 ;  /* 0x0000000700047c82 */ /* 0x000fe20008000000 */
[----:B------:R-:W-:Y:S02]  /*16d0*/  USEL UR5, UR26, UR5, !UP2 ;  /* 0x000000051a057287 */ /* 0x000fe4000d000000 */
[----:B------:R-:W-:Y:S02]  /*16e0*/  UISETP.NE.AND UP2, UPT, UR10, 0x1, UPT ;  /* 0x000000010a00788c */ /* 0x000fe4000bf45270 */
[----:B----4-:R-:W-:-:S04]  /*16f0*/  USHF.R.U32.HI UR4, URZ, UR13, UR4 ;  /* 0x0000000dff047299 */ /* 0x010fc80008011604 */
[----:B------:R-:W-:-:S04]  /*1700*/  USEL UR4, UR27, UR4, !UP2 ;  /* 0x000000041b047287 */ /* 0x000fc8000d000000 */
[----:B------:R-:W-:Y:S02]  /*1710*/  UIADD3 UR6, UPT, UPT, UR5, -UR4, URZ ;  /* 0x8000000405067290 */ /* 0x000fe4000fffe0ff */
[----:B------:R-:W-:Y:S02]  /*1720*/  UIADD3 UR4, UPT, UPT, -UR5, UR4, URZ ;  /* 0x0000000405047290 */ /* 0x000fe4000fffe1ff */
[----:B------:R-:W-:Y:S02]  /*1730*/  UIMAD UR27, UR6, UR10, UR27 ;  /* 0x0000000a061b72a4 */ /* 0x000fe4000f8e021b */
[----:B------:R-:W-:-:S12]  /*1740*/  UIMAD UR26, UR4, UR12, UR26 ;  /* 0x0000000c041a72a4 */ /* 0x000fd8000f8e021a */
.L_x_19:
[----:B------:R-:W-:Y:S05]  /*1750*/  BRA.U !UP6, `(.L_x_20) ;  /* 0x000000010e0c7547 */ /* 0x000fea000b800000 */
[----:B------:R-:W-:Y:S01]  /*1760*/  UCGABAR_WAIT ;  /* 0x0000000000007dc7 */ /* 0x000fe20008000000 */
[----:B------:R-:W-:Y:S01]  /*1770*/  CCTL.IVALL ;  /* 0x00000000ff00798f */ /* 0x000fe20002000000 */
[----:B------:R-:W-:Y:S05]  /*1780*/  BRA `(.L_x_21) ;  /* 0x0000000000047947 */ /* 0x000fea0003800000 */
.L_x_20:
[----:B------:R-:W-:Y:S06]  /*1790*/  BAR.SYNC.DEFER_BLOCKING 0x0 ;  /* 0x0000000000007b1d */ /* 0x000fec0000010000 */
.L_x_21:
[----:B------:R-:W-:Y:S05]  /*17a0*/  BRA.U UP0, `(.L_x_22) ;  /* 0x0000001500e87547 */ /* 0x000fea000b800000 */
[----:B------:R-:W2:Y:S01]  /*17b0*/  LDCU UR6, c[0x0][0x38c] ;  /* 0x00007180ff0677ac */ /* 0x000ea20008000800 */
[----:B------:R-:W-:Y:S01]  /*17c0*/  PLOP3.LUT P2, PT, PT, PT, UP4, 0x80, 0x8 ;  /* 0x000000000008781c */ /* 0x000fe20003f4f048 */
[----:B------:R-:W-:Y:S01]  /*17d0*/  IMAD.MOV.U32 R12, RZ, RZ, 0x1 ;  /* 0x00000001ff0c7424 */ /* 0x000fe200078e00ff */
[----:B------:R-:W-:Y:S02]  /*17e0*/  ISETP.NE.AND P3, PT, R5, RZ, P4 ;  /* 0x000000ff0500720c */ /* 0x000fe40002765270 */
[----:B------:R-:W-:Y:S02]  /*17f0*/  CS2R R10, SRZ ;  /* 0x00000000000a7805 */ /* 0x000fe4000001ff00 */
[----:B------:R-:W-:Y:S01]  /*1800*/  PLOP3.LUT P2, PT, P2, PT, PT, 0x8, 0x80 ;  /* 0x000000000080781c */ /* 0x000fe2000174e170 */
[----:B------:R-:W-:Y:S01]  /*1810*/  IMAD.MOV.U32 R9, RZ, RZ, RZ ;  /* 0x000000ffff097224 */ /* 0x000fe200078e00ff */
[----:B------:R-:W3:Y:S01]  /*1820*/  LDCU UR64, c[0x0][0x370] ;  /* 0x00006e00ff4077ac */ /* 0x000ee20008000800 */
[----:B------:R-:W-:Y:S01]  /*1830*/  IMAD.MOV.U32 R8, RZ, RZ, 0x1 ;  /* 0x00000001ff087424 */ /* 0x000fe200078e00ff */
[----:B------:R-:W4:Y:S01]  /*1840*/  LDCU.64 UR54, c[0x0][0x348] ;  /* 0x00006900ff3677ac */ /* 0x000f220008000a00 */
[----:B------:R-:W-:Y:S01]  /*1850*/  ULEA.HI UR69, UR31, UR70, URZ, 0x1b ;  /* 0x000000461f457291 */ /* 0x000fe2000f8fd8ff */
[----:B------:R-:W1:Y:S01]  /*1860*/  LDCU UR63, c[0x0][0x374] ;  /* 0x00006e80ff3f77ac */ /* 0x000e620008000800 */
[----:B--2---:R-:W-:-:S02]  /*1870*/  UIADD3 UR5, UPT, UPT, UR6, 0x7f, URZ ;  /* 0x0000007f06057890 */ /* 0x004fc4000fffe0ff */
[----:B------:R-:W-:Y:S02]  /*1880*/  UIADD3 UR71, UPT, UPT, UR6, 0xfe, URZ ;  /* 0x000000fe06477890 */ /* 0x000fe4000fffe0ff */
[----:B------:R-:W-:Y:S01]  /*1890*/  USHF.R.S32.HI UR4, URZ, 0x1f, UR5 ;  /* 0x0000001fff047899 */ /* 0x000fe20008011405 */
[----:B------:R-:W-:-:S03]  /*18a0*/  UMOV UR29, URZ ;  /* 0x000000ff001d7c82 */ /* 0x000fc60008000000 */
[----:B------:R-:W-:Y:S02]  /*18b0*/  ULEA.HI UR4, UR4, UR5, URZ, 0x7 ;  /* 0x0000000504047291 */ /* 0x000fe4000f8f38ff */
[----:B------:R-:W-:Y:S02]  /*18c0*/  UIADD3 UR5, UPT, UPT, UR6, -0x1, URZ ;  /* 0xffffffff06057890 */ /* 0x000fe4000fffe0ff */
[----:B------:R-:W-:Y:S02]  /*18d0*/  USHF.R.S32.HI UR66, URZ, 0x7, UR4 ;  /* 0x00000007ff427899 */ /* 0x000fe40008011404 */
[----:B------:R-:W-:Y:S02]  /*18e0*/  UISETP.GE.U32.AND UP1, UPT, UR5, -0xff, UPT ;  /* 0xffffff010500788c */ /* 0x000fe4000bf26070 */
[----:B------:R-:W-:-:S04]  /*18f0*/  UISETP.LT.U32.AND UP0, UPT, UR66, 0x3, UPT ;  /* 0x000000034200788c */ /* 0x000fc8000bf01070 */
[----:B------:R-:W-:Y:S02]  /*1900*/  USEL UR65, UR66, 0x3, UP0 ;  /* 0x0000000342417887 */ /* 0x000fe40008000000 */
[----:B------:R-:W-:Y:S02]  /*1910*/  UISETP.NE.AND UP0, UPT, UR18, URZ, UPT ;  /* 0x000000ff1200728c */ /* 0x000fe4000bf05270 */
[----:B------:R-:W-:Y:S02]  /*1920*/  UIADD3 UR4, UPT, UPT, UR65, -0x1, URZ ;  /* 0xffffffff41047890 */ /* 0x000fe4000fffe0ff */
[----:B------:R-:W-:Y:S02]  /*1930*/  @UP1 UIADD3 UR4, UPT, UPT, UR65, URZ, URZ ;  /* 0x000000ff41041290 */ /* 0x000fe4000fffe0ff */
[----:B------:R-:W-:Y:S02]  /*1940*/  USEL UR38, UR52, 0x2, UP0 ;  /* 0x0000000234267887 */ /* 0x000fe40008000000 */
[----:B------:R-:W-:-:S02]  /*1950*/  UIADD3 UR68, UPT, UPT, UR66, -UR65, URZ ;  /* 0x8000004142447290 */ /* 0x000fc4000fffe0ff */
[----:B------:R-:W-:Y:S02]  /*1960*/  UIADD3 UR45, UPT, UPT, UR4, 0x1, URZ ;  /* 0x00000001042d7890 */ /* 0x000fe4000fffe0ff */
[----:B-1-34-:R-:W-:-:S12]  /*1970*/  UIADD3 UR67, UPT, UPT, -UR4, URZ, URZ ;  /* 0x000000ff04437290 */ /* 0x01afd8000fffe1ff */
.L_x_46:
[----:B------:R-:W-:Y:S01]  /*1980*/  UISETP.NE.AND UP0, UPT, UR62, URZ, UPT ;  /* 0x000000ff3e00728c */ /* 0x000fe2000bf05270 */
[----:B-1----:R-:W1:Y:S08]  /*1990*/  S2UR UR62, SR_CgaCtaId ;  /* 0x00000000003e79c3 */ /* 0x002e700000008800 */
[----:B---3--:R-:W-:Y:S05]  /*19a0*/  BRA.U UP0, `(.L_x_23) ;  /* 0x0000000100347547 */ /* 0x008fea000b800000 */
[----:B------:R-:W2:Y:S01]  /*19b0*/  S2R R0, SR_CgaCtaId ;  /* 0x0000000000007919 */ /* 0x000ea20000008800 */
[----:B------:R-:W-:Y:S02]  /*19c0*/  MOV R3, 0x400 ;  /* 0x0000040000037802 */ /* 0x000fe40000000f00 */
[----:B------:R-:W-:Y:S02]  /*19d0*/  SHF.L.U32 R2, R8, 0x1f, RZ ;  /* 0x0000001f08027819 */ /* 0x000fe400000006ff */
[----:B--2---:R-:W-:-:S05]  /*19e0*/  LEA R0, R0, R3, 0x18 ;  /* 0x0000000300007211 */ /* 0x004fca00078ec0ff */
[----:B------:R-:W-:-:S04]  /*19f0*/  IMAD R3, R9, 0x8, R0 ;  /* 0x0000000809037824 */ /* 0x000fc800078e0200 */
[----:B------:R-:W2:Y:S02]  /*1a00*/  SYNCS.PHASECHK.TRANS64.TRYWAIT P0, [R3+URZ+0xf0], R2 ;  /* 0x0000f002030075a7 */ /* 0x000ea400080011ff */
[----:B--2---:R-:W-:Y:S05]  /*1a10*/  @!P0 BRA `(.L_x_24) ;  /* 0x00000080007c8947 */ /* 0x004fea0003800000 */
.L_x_152:
[----:B------:R-:W-:Y:S01]  /*1a20*/  VIADD R9, R9, 0x1 ;  /* 0x0000000109097836 */ /* 0x000fe20000000000 */
[----:B------:R2:W-:Y:S04]  /*1a30*/  SYNCS.ARRIVE.TRANS64.A1T0 RZ, [R3+URZ+0xe0], RZ ;  /* 0x0000e0ff03ff79a7 */ /* 0x0005e800081000ff */
[----:B------:R-:W-:-:S04]  /*1a40*/  ISETP.NE.AND P0, PT, R9, 0x2, PT ;  /* 0x000000020900780c */ /* 0x000fc80003f05270 */
[----:B------:R-:W-:Y:S02]  /*1a50*/  SEL R9, R9, RZ, P0 ;  /* 0x000000ff09097207 */ /* 0x000fe40000000000 */
[----:B--2---:R-:W-:-:S04]  /*1a60*/  SEL R3, RZ, 0x1, P0 ;  /* 0x00000001ff037807 */ /* 0x004fc80000000000 */
[----:B------:R-:W-:Y:S02]  /*1a70*/  LOP3.LUT R8, R8, R3, RZ, 0x3c, !PT ;  /* 0x0000000308087212 */ /* 0x000fe400078e3cff */
.L_x_23:
[----:B------:R-:W-:Y:S01]  /*1a80*/  UMOV UR22, 0x400 ;  /* 0x0000040000167882 */ /* 0x000fe20000000000 */
[----:B------:R-:W-:Y:S01]  /*1a90*/  UISETP.GE.U32.AND UP0, UPT, UR71, 0xff, UPT ;  /* 0x000000ff4700788c */ /* 0x000fe2000bf06070 */
[----:B------:R-:W-:Y:S01]  /*1aa0*/  SHF.L.U32 R0, R12, 0x1f, RZ ;  /* 0x0000001f0c007819 */ /* 0x000fe200000006ff */
[----:B-1----:R-:W-:Y:S02]  /*1ab0*/  ULEA UR22, UR62, UR22, 0x18 ;  /* 0x000000163e167291 */ /* 0x002fe4000f8ec0ff */
[----:B------:R-:W-:Y:S02]  /*1ac0*/  ULEA UR27, UR27, UR69, 0x7 ;  /* 0x000000451b1b7291 */ /* 0x000fe4000f8e38ff */
[----:B------:R-:W-:Y:S01]  /*1ad0*/  ULEA UR4, UR29, UR22, 0x3 ;  /* 0x000000161d047291 */ /* 0x000fe2000f8e18ff */
[----:B------:R-:W-:-:S08]  /*1ae0*/  UMOV UR21, URZ ;  /* 0x000000ff00157c82 */ /* 0x000fd00008000000 */
[----:B------:R1:W2:Y:S01]  /*1af0*/  SYNCS.PHASECHK.TRANS64.TRYWAIT P1, [UR4+0x18], R0 ;  /* 0x00001800ff0075a7 */ /* 0x0002a20008021104 */
[----:B------:R-:W-:-:S04]  /*1b00*/  ULEA.HI UR4, UR26, UR26, URZ, 0x1 ;  /* 0x0000001a1a047291 */ /* 0x000fc8000f8f08ff */
[----:B------:R-:W-:-:S04]  /*1b10*/  USHF.L.U32 UR4, UR4, 0x6, URZ ;  /* 0x0000000604047899 */ /* 0x000fc800080006ff */
[----:B------:R-:W-:Y:S01]  /*1b20*/  ULOP3.LUT UR59, UR70, 0xffffff80, UR4, 0xf8, !UPT ;  /* 0xffffff80463b7892 */ /* 0x000fe2000f8ef804 */
[----:B------:R-:W-:Y:S11]  /*1b30*/  BRA.U !UP0, `(.L_x_25) ;  /* 0x0000000508607547 */ /* 0x000ff6000b800000 */
[----:B------:R-:W-:Y:S01]  /*1b40*/  UMOV UR23, UR67 ;  /* 0x0000004300177c82 */ /* 0x000fe20008000000 */
[----:B------:R-:W-:Y:S01]  /*1b50*/  UMOV UR6, UR29 ;  /* 0x0000001d00067c82 */ /* 0x000fe20008000000 */
[----:B------:R-:W-:-:S05]  /*1b60*/  UMOV UR42, 0x40 ;  /* 0x00000040002a7882 */ /* 0x000fca0000000000 */
.L_x_33:
[----:B------:R-:W-:Y:S01]  /*1b70*/  ULEA UR7, UR6, UR22, 0x3 ;  /* 0x0000001606077291 */ /* 0x000fe2000f8e18ff */
[----:B--2---:R-:W-:Y:S01]  /*1b80*/  @P4 MOV R2, 0x20000 ;  /* 0x0002000000024802 */ /* 0x004fe20000000f00 */
[----:B--23--:R-:W-:Y:S10]  /*1b90*/  @P1 BRA `(.L_x_26) ;  /* 0x00000000000c1947 */ /* 0x00cff40003800000 */
[----:B------:R-:W-:-:S04]  /*1ba0*/  SHF.L.U32 R3, R12, 0x1f, RZ ;  /* 0x0000001f0c037819 */ /* 0x000fc800000006ff */
[----:B------:R-:W2:Y:S02]  /*1bb0*/  SYNCS.PHASECHK.TRANS64.TRYWAIT P0, [UR7+0x18], R3 ;  /* 0x00001803ff0075a7 */ /* 0x000ea40008001107 */
[----:B--2---:R-:W-:Y:S05]  /*1bc0*/  @!P0 BRA `(.L_x_27) ;  /* 0x0000008000248947 */ /* 0x004fea0003800000 */
.L_x_26:
[----:B------:R2:W-:Y:S01]  /*1bd0*/  @P4 SYNCS.ARRIVE.TRANS64 RZ, [UR7], R2 ;  /* 0x00000002ffff49a7 */ /* 0x0005e20008000007 */
[----:B------:R-:W-:Y:S02]  /*1be0*/  ULOP3.LUT UR4, UR38, 0x2, URZ, 0xfc, !UPT ;  /* 0x0000000226047892 */ /* 0x000fe4000f8efcff */
[----:B------:R-:W-:Y:S02]  /*1bf0*/  UIADD3 UR23, UPT, UPT, UR23, 0x1, URZ ;  /* 0x0000000117177890 */ /* 0x000fe4000fffe0ff */
[----:B------:R-:W-:Y:S02]  /*1c00*/  UISETP.NE.AND UP0, UPT, UR4, 0x2, UPT ;  /* 0x000000020400788c */ /* 0x000fe4000bf05270 */
[----:B------:R-:W-:-:S07]  /*1c10*/  UISETP.NE.AND UP2, UPT, UR23, 0x1, UPT ;  /* 0x000000011700788c */ /* 0x000fce000bf45270 */
[----:B------:R-:W-:Y:S05]  /*1c20*/  BRA.U UP0, `(.L_x_28) ;  /* 0x0000000100047547 */ /* 0x000fea000b800000 */
[----:B------:R-:W-:Y:S05]  /*1c30*/  BPT.TRAP 0x1 ;  /* 0x000000040000795c */ /* 0x000fea0000300000 */
.L_x_28:
[----:B------:R-:W-:Y:S04]  /*1c40*/  BSSY.RECONVERGENT B0, `(.L_x_29) ;  /* 0x0000003000007945 */ /* 0x000fe80003800200 */
[----:B------:R-:W-:Y:S05]  /*1c50*/  @!P3 BRA `(.L_x_30) ;  /* 0x000000000004b947 */ /* 0x000fea0003800000 */
[----:B------:R-:W-:Y:S05]  /*1c60*/  BPT.TRAP 0x1 ;  /* 0x000000040000795c */ /* 0x000fea0000300000 */
.L_x_30:
[----:B------:R-:W-:Y:S05]  /*1c70*/  BSYNC.RECONVERGENT B0 ;  /* 0x0000000000007941 */ /* 0x000fea0003800200 */
.L_x_29:
[----:B------:R-:W-:Y:S01]  /*1c80*/  UIADD3 UR4, UPT, UPT, UR6, 0x1, URZ ;  /* 0x0000000106047890 */ /* 0x000fe2000fffe0ff */
[----:B------:R-:W-:Y:S01]  /*1c90*/  BSSY.RECONVERGENT B0, `(.L_x_31) ;  /* 0x000003e000007945 */ /* 0x000fe20003800200 */
[----:B------:R-:W-:Y:S02]  /*1ca0*/  ELECT P0, URZ, PT ;  /* 0x0000000000ff782f */ /* 0x000fe40003800000 */
[----:B------:R-:W-:-:S04]  /*1cb0*/  UISETP.NE.AND UP0, UPT, UR4, 0x3, UPT ;  /* 0x000000030400788c */ /* 0x000fc8000bf05270 */
[----:B------:R-:W-:Y:S02]  /*1cc0*/  USEL UR5, URZ, 0x1, UP0 ;  /* 0x00000001ff057887 */ /* 0x000fe40008000000 */
[----:B------:R-:W-:-:S04]  /*1cd0*/  USEL UR29, UR4, URZ, UP0 ;  /* 0x000000ff041d7287 */ /* 0x000fc80008000000 */
[----:B------:R-:W-:Y:S01]  /*1ce0*/  ULEA UR4, UR29, UR22, 0x3 ;  /* 0x000000161d047291 */ /* 0x000fe2000f8e18ff */
[----:B------:R-:W-:-:S04]  /*1cf0*/  LOP3.LUT R12, R12, UR5, RZ, 0x3c, !PT ;  /* 0x000000050c0c7c12 */ /* 0x000fc8000f8e3cff */
[----:B-1----:R-:W-:-:S04]  /*1d00*/  SHF.L.U32 R0, R12, 0x1f, RZ ;  /* 0x0000001f0c007819 */ /* 0x002fc800000006ff */
[----:B------:R1:W3:Y:S01]  /*1d10*/  SYNCS.PHASECHK.TRANS64.TRYWAIT P1, [UR4+0x18], R0 ;  /* 0x00001800ff0075a7 */ /* 0x0002e20008021104 */
[----:B------:R-:W-:Y:S05]  /*1d20*/  @!P0 BRA `(.L_x_32) ;  /* 0x0000000000d08947 */ /* 0x000fea0003800000 */
[----:B------:R-:W-:Y:S02]  /*1d30*/  ULEA UR32, UR6, UR22, 0xf ;  /* 0x0000001606207291 */ /* 0x000fe4000f8e78ff */
[----:B------:R-:W-:Y:S02]  /*1d40*/  UIADD3 UR4, UP1, UPT, UR54, 0x80, URZ ;  /* 0x0000008036047890 */ /* 0x000fe4000ff3e0ff */
[----:B------:R-:W-:Y:S02]  /*1d50*/  ULEA UR13, UR6, UR31, 0xd ;  /* 0x0000001f060d7291 */ /* 0x000fe4000f8e68ff */
[----:B------:R-:W-:Y:S02]  /*1d60*/  UIADD3 UR14, UP0, UPT, UR54, 0x180, URZ ;  /* 0x00000180360e7890 */ /* 0x000fe4000ff1e0ff */
[----:B------:R-:W-:Y:S02]  /*1d70*/  UIADD3 UR58, UPT, UPT, UR42, -0x40, URZ ;  /* 0xffffffc02a3a7890 */ /* 0x000fe4000fffe0ff */
[----:B------:R-:W-:-:S02]  /*1d80*/  ULOP3.LUT UR57, UR7, 0xfefffff8, URZ, 0xc0, !UPT ;  /* 0xfefffff807397892 */ /* 0x000fc4000f8ec0ff */
[----:B------:R-:W-:Y:S02]  /*1d90*/  UIADD3.X UR5, UPT, UPT, URZ, UR55, URZ, UP1, !UPT ;  /* 0x00000037ff057290 */ /* 0x000fe40008ffe4ff */
[----:B------:R-:W-:Y:S02]  /*1da0*/  ULEA UR13, UR13, UR22, 0x2 ;  /* 0x000000160d0d7291 */ /* 0x000fe4000f8e10ff */
[----:B------:R-:W-:Y:S02]  /*1db0*/  UIADD3 UR56, UPT, UPT, UR32, 0x8400, URZ ;  /* 0x0000840020387890 */ /* 0x000fe4000fffe0ff */
[----:B------:R-:W-:Y:S02]  /*1dc0*/  UIADD3 UR50, UPT, UPT, UR42, -0x20, URZ ;  /* 0xffffffe02a327890 */ /* 0x000fe4000fffe0ff */
[----:B------:R-:W-:Y:S02]  /*1dd0*/  UIADD3 UR48, UPT, UPT, UR32, 0xa400, URZ ;  /* 0x0000a40020307890 */ /* 0x000fe4000fffe0ff */
[----:B------:R-:W-:-:S02]  /*1de0*/  UIADD3 UR40, UPT, UPT, UR32, 0xc400, URZ ;  /* 0x0000c40020287890 */ /* 0x000fc4000fffe0ff */
[----:B------:R-:W-:Y:S02]  /*1df0*/  UIADD3 UR34, UPT, UPT, UR42, 0x20, URZ ;  /* 0x000000202a227890 */ /* 0x000fe4000fffe0ff */
[----:B------:R-:W-:Y:S02]  /*1e00*/  UIADD3 UR32, UPT, UPT, UR32, 0xe400, URZ ;  /* 0x0000e40020207890 */ /* 0x000fe4000fffe0ff */
[----:B------:R-:W-:Y:S02]  /*1e10*/  UIADD3.X UR15, UPT, UPT, URZ, UR55, URZ, UP0, !UPT ;  /* 0x00000037ff0f7290 */ /* 0x000fe400087fe4ff */
[----:B------:R-:W-:Y:S02]  /*1e20*/  UPRMT UR21, URZ, 0x5410, UR30 ;  /* 0x00005410ff157896 */ /* 0x000fe4000800001e */
[----:B------:R-:W-:Y:S02]  /*1e30*/  UIADD3 UR24, UPT, UPT, UR13, 0x20400, URZ ;  /* 0x000204000d187890 */ /* 0x000fe4000fffe0ff */
[----:B------:R-:W-:Y:S01]  /*1e40*/  UIADD3 UR8, UPT, UPT, UR13, 0x22400, URZ ;  /* 0x000224000d087890 */ /* 0x000fe2000fffe0ff */
[----:B------:R-:W-:Y:S01]  /*1e50*/  UMOV UR46, 0x0 ;  /* 0x00000000002e7882 */ /* 0x000fe20000000000 */
[----:B------:R-:W-:Y:S01]  /*1e60*/  UMOV UR47, 0x10000000 ;  /* 0x10000000002f7882 */ /* 0x000fe20000000000 */
[----:B------:R-:W-:Y:S01]  /*1e70*/  UMOV UR51, UR59 ;  /* 0x0000003b00337c82 */ /* 0x000fe20008000000 */
[----:B------:R-:W-:Y:S01]  /*1e80*/  UMOV UR52, UR60 ;  /* 0x0000003c00347c82 */ /* 0x000fe20008000000 */
[----:B------:R-:W-:Y:S01]  /*1e90*/  UMOV UR49, UR57 ;  /* 0x0000003900317c82 */ /* 0x000fe20008000000 */
[----:B------:R-:W-:Y:S01]  /*1ea0*/  UMOV UR43, UR59 ;  /* 0x0000003b002b7c82 */ /* 0x000fe20008000000 */
[----:B------:R-:W-:Y:S01]  /*1eb0*/  UMOV UR44, UR60 ;  /* 0x0000003c002c7c82 */ /* 0x000fe20008000000 */
[----:B------:R-:W-:Y:S01]  /*1ec0*/  UMOV UR41, UR57 ;  /* 0x0000003900297c82 */ /* 0x000fe20008000000 */
[----:B------:R-:W-:Y:S01]  /*1ed0*/  UTMALDG.3D.2CTA [UR56], [UR4], desc[UR46] ;  /* 0x00002e38040075b4 */ /* 0x000fe20008211000 */
[----:B------:R-:W-:Y:S01]  /*1ee0*/  UMOV UR35, UR59 ;  /* 0x0000003b00237c82 */ /* 0x000fe20008000000 */
        /* <DEDUP_REMOVED lines=10> */
[----:B------:R-:W-:Y:S01]  /*1f90*/  UIADD3 UR16, UPT, UPT, UR13, 0x24400, URZ ;  /* 0x000244000d107890 */ /* 0x000fe2000fffe0ff */
[----:B------:R-:W-:Y:S01]  /*1fa0*/  UMOV UR18, UR42 ;  /* 0x0000002a00127c82 */ /* 0x000fe20008000000 */
[----:B------:R-:W-:Y:S01]  /*1fb0*/  UMOV UR19, UR27 ;  /* 0x0000001b00137c82 */ /* 0x000fe20008000000 */
[----:B------:R-:W-:Y:S01]  /*1fc0*/  UTMALDG.3D.2CTA [UR40], [UR4], desc[UR46] ;  /* 0x00002e28040075b4 */ /* 0x000fe20008211000 */
[----:B------:R-:W-:Y:S01]  /*1fd0*/  UMOV UR20, UR60 ;  /* 0x0000003c00147c82 */ /* 0x000fe20008000000 */
[----:B------:R-:W-:Y:S01]  /*1fe0*/  UMOV UR17, UR57 ;  /* 0x0000003900117c82 */ /* 0x000fe20008000000 */
[----:B------:R-:W-:Y:S01]  /*1ff0*/  UTMALDG.3D.2CTA [UR32], [UR4], desc[UR46] ;  /* 0x00002e20040075b4 */ /* 0x000fe20008211000 */
[----:B------:R-:W-:Y:S01]  /*2000*/  UTMALDG.3D.MULTICAST.2CTA [UR24], [UR14], UR21, desc[UR46] ;  /* 0x00002e180e0073b4 */ /* 0x000fe20008211815 */
[----:B------:R4:W-:Y:S01]  /*2010*/  UTMALDG.3D.MULTICAST.2CTA [UR8], [UR14], UR21, desc[UR46] ;  /* 0x00002e080e0073b4 */ /* 0x0009e20008211815 */
[----:B------:R1:W-:Y:S01]  /*2020*/  UTMALDG.3D.MULTICAST.2CTA [UR16], [UR14], UR21, desc[UR46] ;  /* 0x00002e100e0073b4 */ /* 0x0003e20008211815 */
[----:B----4-:R-:W-:Y:S01]  /*2030*/  UIADD3 UR8, UPT, UPT, UR13, 0x26400, URZ ;  /* 0x000264000d087890 */ /* 0x010fe2000fffe0ff */
[----:B------:R-:W-:-:S08]  /*2040*/  UMOV UR10, UR34 ;  /* 0x00000022000a7c82 */ /* 0x000fd00008000000 */
[----:B------:R1:W-:Y:S02]  /*2050*/  UTMALDG.3D.MULTICAST.2CTA [UR8], [UR14], UR21, desc[UR46] ;  /* 0x00002e080e0073b4 */ /* 0x0003e40008211815 */
[----:B-1----:R-:W-:Y:S01]  /*2060*/  NOP ;  /* 0x0000000000007918 */ /* 0x002fe20000000000 */
.L_x_32:
[----:B------:R-:W-:Y:S05]  /*2070*/  BSYNC.RECONVERGENT B0 ;  /* 0x0000000000007941 */ /* 0x000fea0003800200 */
.L_x_31:
[----:B------:R-:W-:Y:S01]  /*2080*/  UIADD3 UR42, UPT, UPT, UR42, 0x80, URZ ;  /* 0x000000802a2a7890 */ /* 0x000fe2000fffe0ff */
[----:B------:R-:W-:Y:S01]  /*2090*/  UMOV UR6, UR29 ;  /* 0x0000001d00067c82 */ /* 0x000fe20008000000 */
[----:B------:R-:W-:Y:S01]  /*20a0*/  UMOV UR21, UR45 ;  /* 0x0000002d00157c82 */ /* 0x000fe20008000000 */
[----:B------:R-:W-:Y:S09]  /*20b0*/  BRA.U UP2, `(.L_x_33) ;  /* 0xfffffff902ac7547 */ /* 0x000ff2000b83ffff */
.L_x_25:
[----:B------:R-:W-:Y:S01]  /*20c0*/  ULEA UR4, UR29, UR22, 0x3 ;  /* 0x000000161d047291 */ /* 0x000fe2000f8e18ff */
[----:B-1----:R-:W-:Y:S01]  /*20d0*/  SHF.L.U32 R0, R12, 0x1f, RZ ;  /* 0x0000001f0c007819 */ /* 0x002fe200000006ff */
[----:B------:R-:W-:Y:S01]  /*20e0*/  @!P2 SYNCS.ARRIVE.TRANS64.A1T0 RZ, [UR22+0x78], RZ ;  /* 0x000078ffffffa9a7 */ /* 0x000fe20008100016 */
[----:B------:R-:W-:-:S06]  /*20f0*/  UISETP.GT.AND UP0, UPT, UR66, UR65, UPT ;  /* 0x000000414200728c */ /* 0x000fcc000bf04270 */
[----:B--23--:R1:W2:Y:S03]  /*2100*/  SYNCS.PHASECHK.TRANS64.TRYWAIT P1, [UR4+0x18], R0 ;  /* 0x00001800ff0075a7 */ /* 0x00c2a60008021104 */
[----:B------:R-:W-:Y:S05]  /*2110*/  BRA.U !UP0, `(.L_x_34) ;  /* 0x0000000508587547 */ /* 0x000fea000b800000 */
[----:B------:R-:W-:Y:S01]  /*2120*/  UIADD3 UR37, UPT, UPT, UR68, UR21, URZ ;  /* 0x0000001544257290 */ /* 0x000fe2000fffe0ff */
[----:B------:R-:W-:-:S11]  /*2130*/  UMOV UR6, UR29 ;  /* 0x0000001d00067c82 */ /* 0x000fd60008000000 */
.L_x_42:
[----:B------:R-:W-:Y:S01]  /*2140*/  ULEA UR7, UR6, UR22, 0x3 ;  /* 0x0000001606077291 */ /* 0x000fe2000f8e18ff */
[----:B--2---:R-:W-:Y:S01]  /*2150*/  @P4 MOV R2, 0x20000 ;  /* 0x0002000000024802 */ /* 0x004fe20000000f00 */
[----:B--23--:R-:W-:Y:S10]  /*2160*/  @P1 BRA `(.L_x_35) ;  /* 0x00000000000c1947 */ /* 0x00cff40003800000 */
[----:B------:R-:W-:-:S04]  /*2170*/  SHF.L.U32 R3, R12, 0x1f, RZ ;  /* 0x0000001f0c037819 */ /* 0x000fc800000006ff */
[----:B------:R-:W2:Y:S02]  /*2180*/  SYNCS.PHASECHK.TRANS64.TRYWAIT P0, [UR7+0x18], R3 ;  /* 0x00001803ff0075a7 */ /* 0x000ea40008001107 */
[----:B--2---:R-:W-:Y:S05]  /*2190*/  @!P0 BRA `(.L_x_36) ;  /* 0x0000007800c88947 */ /* 0x004fea0003800000 */
.L_x_35:
[----:B------:R2:W-:Y:S01]  /*21a0*/  @P4 SYNCS.ARRIVE.TRANS64 RZ, [UR7], R2 ;  /* 0x00000002ffff49a7 */ /* 0x0005e20008000007 */
[----:B------:R-:W-:-:S04]  /*21b0*/  ULOP3.LUT UR4, UR38, 0x2, URZ, 0xfc, !UPT ;  /* 0x0000000226047892 */ /* 0x000fc8000f8efcff */
[----:B------:R-:W-:-:S09]  /*21c0*/  UISETP.NE.AND UP0, UPT, UR4, 0x2, UPT ;  /* 0x000000020400788c */ /* 0x000fd2000bf05270 */
[----:B------:R-:W-:Y:S05]  /*21d0*/  BRA.U UP0, `(.L_x_37) ;  /* 0x0000000100047547 */ /* 0x000fea000b800000 */
[----:B------:R-:W-:Y:S05]  /*21e0*/  BPT.TRAP 0x1 ;  /* 0x000000040000795c */ /* 0x000fea0000300000 */
.L_x_37:
[----:B------:R-:W-:Y:S04]  /*21f0*/  BSSY.RECONVERGENT B0, `(.L_x_38) ;  /* 0x0000003000007945 */ /* 0x000fe80003800200 */
[----:B------:R-:W-:Y:S05]  /*2200*/  @!P3 BRA `(.L_x_39) ;  /* 0x000000000004b947 */ /* 0x000fea0003800000 */
[----:B------:R-:W-:Y:S05]  /*2210*/  BPT.TRAP 0x1 ;  /* 0x000000040000795c */ /* 0x000fea0000300000 */
.L_x_39:
[----:B------:R-:W-:Y:S05]  /*2220*/  BSYNC.RECONVERGENT B0 ;  /* 0x0000000000007941 */ /* 0x000fea0003800200 */
.L_x_38:
        /* <DEDUP_REMOVED lines=14> */
[----:B------:R-:W-:Y:S02]  /*2310*/  USHF.L.U32 UR58, UR21, 0x7, URZ ;  /* 0x00000007153a7899 */ /* 0x000fe400080006ff */
[----:B------:R-:W-:Y:S02]  /*2320*/  UIADD3 UR14, UP0, UPT, UR54, 0x180, URZ ;  /* 0x00000180360e7890 */ /* 0x000fe4000ff1e0ff */
[----:B------:R-:W-:-:S02]  /*2330*/  ULOP3.LUT UR57, UR7, 0xfefffff8, URZ, 0xc0, !UPT ;  /* 0xfefffff807397892 */ /* 0x000fc4000f8ec0ff */
[----:B------:R-:W-:Y:S02]  /*2340*/  UIADD3.X UR5, UPT, UPT, URZ, UR55, URZ, UP1, !UPT ;  /* 0x00000037ff057290 */ /* 0x000fe40008ffe4ff */
[----:B------:R-:W-:Y:S02]  /*2350*/  ULEA UR13, UR13, UR22, 0x2 ;  /* 0x000000160d0d7291 */ /* 0x000fe4000f8e10ff */
[----:B------:R-:W-:Y:S02]  /*2360*/  UIADD3 UR56, UPT, UPT, UR32, 0x8400, URZ ;  /* 0x0000840020387890 */ /* 0x000fe4000fffe0ff */
[----:B------:R-:W-:Y:S02]  /*2370*/  UIADD3 UR50, UPT, UPT, UR58, 0x20, URZ ;  /* 0x000000203a327890 */ /* 0x000fe4000fffe0ff */
[----:B------:R-:W-:Y:S02]  /*2380*/  UIADD3 UR48, UPT, UPT, UR32, 0xa400, URZ ;  /* 0x0000a40020307890 */ /* 0x000fe4000fffe0ff */
[----:B------:R-:W-:-:S02]  /*2390*/  UIADD3 UR42, UPT, UPT, UR58, 0x40, URZ ;  /* 0x000000403a2a7890 */ /* 0x000fc4000fffe0ff */
[----:B------:R-:W-:Y:S02]  /*23a0*/  UIADD3 UR40, UPT, UPT, UR32, 0xc400, URZ ;  /* 0x0000c40020287890 */ /* 0x000fe4000fffe0ff */
[----:B------:R-:W-:Y:S02]  /*23b0*/  UIADD3 UR34, UPT, UPT, UR58, 0x60, URZ ;  /* 0x000000603a227890 */ /* 0x000fe4000fffe0ff */
[----:B------:R-:W-:Y:S02]  /*23c0*/  UIADD3 UR32, UPT, UPT, UR32, 0xe400, URZ ;  /* 0x0000e40020207890 */ /* 0x000fe4000fffe0ff */
[----:B------:R-:W-:Y:S02]  /*23d0*/  UIADD3.X UR15, UPT, UPT, URZ, UR55, URZ, UP0, !UPT ;  /* 0x00000037ff0f7290 */ /* 0x000fe400087fe4ff */
[----:B------:R-:W-:Y:S02]  /*23e0*/  UPRMT UR23, URZ, 0x5410, UR30 ;  /* 0x00005410ff177896 */ /* 0x000fe4000800001e */
[----:B------:R-:W-:-:S02]  /*23f0*/  UIADD3 UR24, UPT, UPT, UR13, 0x20400, URZ ;  /* 0x000204000d187890 */ /* 0x000fc4000fffe0ff */
        /* <DEDUP_REMOVED lines=35> */
.L_x_41:
[----:B------:R-:W-:Y:S05]  /*2630*/  BSYNC.RECONVERGENT B0 ;  /* 0x0000000000007941 */ /* 0x000fea0003800200 */
.L_x_40:
[----:B------:R-:W-:Y:S01]  /*2640*/  UIADD3 UR21, UPT, UPT, UR21, 0x1, URZ ;  /* 0x0000000115157890 */ /* 0x000fe2000fffe0ff */
[----:B------:R-:W-:-:S03]  /*2650*/  UMOV UR6, UR29 ;  /* 0x0000001d00067c82 */ /* 0x000fc60008000000 */
[----:B------:R-:W-:-:S09]  /*2660*/  UISETP.NE.AND UP0, UPT, UR21, UR37, UPT ;  /* 0x000000251500728c */ /* 0x000fd2000bf05270 */
[----:B------:R-:W-:Y:S05]  /*2670*/  BRA.U UP0, `(.L_x_42) ;  /* 0xfffffff900b07547 */ /* 0x000fea000b83ffff */
.L_x_34:
[C---:B------:R-:W-:Y:S01]  /*2680*/  LEA R3, R11.reuse, UR22, 0x3 ;  /* 0x000000160b037c11 */ /* 0x040fe2000f8e18ff */
[----:B------:R-:W-:Y:S01]  /*2690*/  NOP ;  /* 0x0000000000007918 */ /* 0x000fe20000000000 */
[----:B-1----:R-:W-:Y:S02]  /*26a0*/  SHF.L.U32 R0, R10, 0x1f, RZ ;  /* 0x0000001f0a007819 */ /* 0x002fe400000006ff */
[----:B------:R-:W-:Y:S02]  /*26b0*/  LEA R5, R11, UR22, 0x4 ;  /* 0x000000160b057c11 */ /* 0x000fe4000f8e20ff */
[----:B------:R-:W1:Y:S02]  /*26c0*/  SYNCS.PHASECHK.TRANS64.TRYWAIT P0, [R3+URZ+0x80], R0 ;  /* 0x00008000030075a7 */ /* 0x000e6400080011ff */
[----:B-1----:R-:W-:Y:S05]  /*26d0*/  @!P0 BRA `(.L_x_43) ;  /* 0x0000007400908947 */ /* 0x002fea0003800000 */
.L_x_155:
[----:B------:R-:W4:Y:S01]  /*26e0*/  LDS.128 R4, [R5+0x110] ;  /* 0x0001100005047984 */ /* 0x000f220000000c00 */
[----:B------:R-:W-:Y:S01]  /*26f0*/  UISETP.GE.AND UP0, UPT, UR39, 0x1, UPT ;  /* 0x000000012700788c */ /* 0x000fe2000bf06270 */
[----:B------:R-:W-:Y:S01]  /*2700*/  @!PT LDS RZ, [RZ] ;  /* 0x00000000fffff984 */ /* 0x000fe20000000800 */
[----:B------:R-:W-:Y:S01]  /*2710*/  @!PT LDS RZ, [RZ] ;  /* 0x00000000fffff984 */ /* 0x000fe20000000800 */
[----:B------:R-:W-:Y:S01]  /*2720*/  @!PT LDS RZ, [RZ] ;  /* 0x00000000fffff984 */ /* 0x000fe20000000800 */
[----:B------:R-:W-:Y:S01]  /*2730*/  @!PT LDS RZ, [RZ] ;  /* 0x00000000fffff984 */ /* 0x000fe20000000800 */
[----:B------:R1:W-:Y:S06]  /*2740*/  MEMBAR.ALL.CTA ;  /* 0x0000000000007992 */ /* 0x0003ec0000008000 */
[----:B-1----:R-:W1:Y:S01]  /*2750*/  FENCE.VIEW.ASYNC.S ;  /* 0x00000000000073c6 */ /* 0x002e620000000000 */
[----:B----4-:R-:W-:-:S13]  /*2760*/  LOP3.LUT P0, RZ, R6, 0x1, RZ, 0xc0, !PT ;  /* 0x0000000106ff7812 */ /* 0x010fda000780c0ff */
[----:B-1----:R-:W-:Y:S01]  /*2770*/  VOTEU.ANY UP1, P0 ;  /* 0x0000000000ff7886 */ /* 0x002fe20000020100 */
[----:B------:R-:W-:-:S13]  /*2780*/  PLOP3.LUT P0, PT, PT, PT, UP1, 0x80, 0x8 ;  /* 0x000000000008781c */ /* 0x000fda0003f0f018 */
[----:B------:R-:W-:Y:S02]  /*2790*/  @P0 LOP3.LUT R0, R5, 0xffff, RZ, 0xc0, !PT ;  /* 0x0000ffff05000812 */ /* 0x000fe400078ec0ff */
[----:B--2---:R-:W-:Y:S02]  /*27a0*/  @P0 MOV R2, R4 ;  /* 0x0000000400020202 */ /* 0x004fe40000000f00 */
[----:B------:R-:W-:Y:S01]  /*27b0*/  @P0 R2UR UR5, R0 ;  /* 0x00000000000502ca */ /* 0x000fe200000e0000 */
[----:B------:R-:W-:Y:S01]  /*27c0*/  VIADD R0, R3, 0x90 ;  /* 0x0000009003007836 */ /* 0x000fe20000000000 */
[----:B------:R-:W-:Y:S02]  /*27d0*/  @P0 SHF.R.U32.HI R4, RZ, 0x10, R5 ;  /* 0x00000010ff040819 */ /* 0x000fe40000011605 */
[----:B------:R-:W-:Y:S02]  /*27e0*/  @P0 R2UR UR6, R2 ;  /* 0x00000000020602ca */ /* 0x000fe400000e0000 */
[----:B------:R-:W-:-:S02]  /*27f0*/  PRMT R0, RZ, 0x654, R0 ;  /* 0x00000654ff007816 */ /* 0x000fc40000000000 */
[----:B------:R-:W-:Y:S02]  /*2800*/  @P0 R2UR UR4, R4 ;  /* 0x00000000040402ca */ /* 0x000fe400000e0000 */
[----:B------:R1:W-:Y:S03]  /*2810*/  SYNCS.ARRIVE.TRANS64.RED.A1T0 RZ, [R0+URZ], RZ ;  /* 0x000000ff00ff79a7 */ /* 0x0003e600081004ff */
[----:B------:R-:W-:-:S04]  /*2820*/  @UP1 UMOV UR53, UR5 ;  /* 0x0000000500351c82 */ /* 0x000fc80008000000 */
[----:B------:R-:W-:-:S04]  /*2830*/  @UP1 UMOV UR61, UR6 ;  /* 0x00000006003d1c82 */ /* 0x000fc80008000000 */
[----:B------:R-:W-:Y:S01]  /*2840*/  @UP1 UMOV UR60, UR4 ;  /* 0x00000004003c1c82 */ /* 0x000fe20008000000 */
[----:B------:R-:W-:Y:S05]  /*2850*/  BRA.U !UP0, `(.L_x_44) ;  /* 0x0000000108d47547 */ /* 0x000fea000b800000 */
[----:B------:R-:W2:Y:S01]  /*2860*/  LDCU.128 UR12, c[0x0][0xb10] ;  /* 0x00016200ff0c77ac */ /* 0x000ea20008000c00 */
[----:B------:R-:W4:Y:S01]  /*2870*/  LDCU UR21, c[0x0][0xb20] ;  /* 0x00016400ff1577ac */ /* 0x000f220008000800 */
[----:B------:R-:W3:Y:S01]  /*2880*/  LDCU UR20, c[0x0][0xb0c] ;  /* 0x00016180ff1477ac */ /* 0x000ee20008000800 */
[----:B------:R-:W1:Y:S01]  /*2890*/  LDCU.64 UR8, c[0x0][0xb28] ;  /* 0x00016500ff0877ac */ /* 0x000e620008000a00 */
[----:B------:R-:W-:Y:S02]  /*28a0*/  UISETP.NE.AND UP3, UPT, UR39, 0x1, UPT ;  /* 0x000000012700788c */ /* 0x000fe4000bf65270 */
[----:B--2---:R-:W-:Y:S02]  /*28b0*/  UIMAD.WIDE.U32 UR6, UR63, UR15, URZ ;  /* 0x0000000f3f0672a5 */ /* 0x004fe4000f8e00ff */
[----:B------:R-:W-:Y:S02]  /*28c0*/  UIMAD.WIDE.U32 UR4, UR64, UR12, URZ ;  /* 0x0000000c400472a5 */ /* 0x000fe4000f8e00ff */
[----:B------:R-:W-:-:S02]  /*28d0*/  UISETP.NE.AND UP0, UPT, UR14, 0x1, UPT ;  /* 0x000000010e00788c */ /* 0x000fc4000bf05270 */
[----:B------:R-:W-:Y:S01]  /*28e0*/  UIMAD.WIDE.U32 UR18, UR53, UR15, URZ ;  /* 0x0000000f351272a5 */ /* 0x000fe2000f8e00ff */
[----:B------:R-:W-:Y:S02]  /*28f0*/  UMOV UR6, UR7 ;  /* 0x0000000700067c82 */ /* 0x000fe40008000000 */
[----:B------:R-:W-:Y:S01]  /*2900*/  UMOV UR4, UR5 ;  /* 0x0000000500047c82 */ /* 0x000fe20008000000 */
[----:B----4-:R-:W-:Y:S02]  /*2910*/  USHF.R.U32.HI UR6, URZ, UR21, UR6 ;  /* 0x00000015ff067299 */ /* 0x010fe40008011606 */
[----:B---3--:R-:W-:Y:S02]  /*2920*/  UISETP.NE.AND UP2, UPT, UR20, 0x1, UPT ;  /* 0x000000011400788c */ /* 0x008fe4000bf45270 */
[----:B------:R-:W-:Y:S02]  /*2930*/  USHF.R.U32.HI UR4, URZ, UR13, UR4 ;  /* 0x0000000dff047299 */ /* 0x000fe40008011604 */
[----:B------:R-:W-:-:S02]  /*2940*/  USEL UR5, UR63, UR6, !UP0 ;  /* 0x000000063f057287 */ /* 0x000fc4000c000000 */
[----:B------:R-:W-:Y:S02]  /*2950*/  USEL UR6, UR64, UR4, !UP2 ;  /* 0x0000000440067287 */ /* 0x000fe4000d000000 */
[----:B-1----:R-:W-:Y:S01]  /*2960*/  UIMAD.WIDE.U32 UR10, UR5, UR8, URZ ;  /* 0x00000008050a72a5 */ /* 0x002fe2000f8e00ff */
[----:B------:R-:W-:Y:S01]  /*2970*/  UMOV UR4, UR19 ;  /* 0x0000001300047c82 */ /* 0x000fe20008000000 */
[----:B------:R-:W-:Y:S02]  /*2980*/  UIMAD.WIDE.U32 UR16, UR61, UR12, URZ ;  /* 0x0000000c3d1072a5 */ /* 0x000fe4000f8e00ff */
[----:B------:R-:W-:-:S03]  /*2990*/  UIMAD.WIDE.U32 UR18, UR6, UR8, URZ ;  /* 0x00000008061272a5 */ /* 0x000fc6000f8e00ff */
[----:B------:R-:W-:Y:S01]  /*29a0*/  UMOV UR10, UR11 ;  /* 0x0000000b000a7c82 */ /* 0x000fe20008000000 */
[----:B------:R-:W-:Y:S02]  /*29b0*/  USHF.R.U32.HI UR4, URZ, UR21, UR4 ;  /* 0x00000015ff047299 */ /* 0x000fe40008011604 */
[----:B------:R-:W-:Y:S01]  /*29c0*/  @UP3 USHF.R.U32.HI UR5, URZ, UR9, UR10 ;  /* 0x00000009ff053299 */ /* 0x000fe2000801160a */
[----:B------:R-:W-:Y:S01]  /*29d0*/  UMOV UR16, UR17 ;  /* 0x0000001100107c82 */ /* 0x000fe20008000000 */
[----:B------:R-:W-:Y:S01]  /*29e0*/  UMOV UR18, UR19 ;  /* 0x0000001300127c82 */ /* 0x000fe20008000000 */
[----:B------:R-:W-:Y:S02]  /*29f0*/  USHF.R.U32.HI UR13, URZ, UR13, UR16 ;  /* 0x0000000dff0d7299 */ /* 0x000fe40008011610 */
[----:B------:R-:W-:Y:S02]  /*2a00*/  USEL UR4, UR53, UR4, !UP0 ;  /* 0x0000000435047287 */ /* 0x000fe4000c000000 */
[----:B------:R-:W-:-:S02]  /*2a10*/  @UP3 USHF.R.U32.HI UR6, URZ, UR9, UR18 ;  /* 0x00000009ff063299 */ /* 0x000fc40008011612 */
[----:B------:R-:W-:Y:S02]  /*2a20*/  UIMAD UR7, UR39, UR5, URZ ;  /* 0x00000005270772a4 */ /* 0x000fe4000f8e02ff */
[----:B------:R-:W-:Y:S02]  /*2a30*/  USEL UR5, UR61, UR13, !UP2 ;  /* 0x0000000d3d057287 */ /* 0x000fe4000d000000 */
[----:B------:R-:W-:Y:S02]  /*2a40*/  UIMAD UR10, UR39, UR6, URZ ;  /* 0x00000006270a72a4 */ /* 0x000fe4000f8e02ff */
[----:B------:R-:W-:Y:S02]  /*2a50*/  UISETP.GE.AND UP0, UPT, UR4, UR7, UPT ;  /* 0x000000070400728c */ /* 0x000fe4000bf06270 */
[----:B------:R-:W-:Y:S02]  /*2a60*/  UIMAD.WIDE.U32 UR12, UR4, UR8, URZ ;  /* 0x00000008040c72a5 */ /* 0x000fe4000f8e00ff */
[----:B------:R-:W-:-:S02]  /*2a70*/  UISETP.GE.OR UP0, UPT, UR5, UR10, UP0 ;  /* 0x0000000a0500728c */ /* 0x000fc40008706670 */
        /* <DEDUP_REMOVED lines=19> */
.L_x_44:
[----:B------:R-:W2:Y:S02]  /*2bb0*/  LDCU UR4, c[0x0][0xb30] ;  /* 0x00016600ff0477ac */ /* 0x000ea40008000800 */
[----:B--2---:R-:W-:-:S09]  /*2bc0*/  UISETP.NE.AND UP0, UPT, UR4, 0x1, UPT ;  /* 0x000000010400788c */ /* 0x004fd2000bf05270 */
[----:B------:R-:W-:Y:S05]  /*2bd0*/  BRA.U UP0, `(.L_x_45) ;  /* 0x0000000100447547 */ /* 0x000fea000b800000 */
[----:B------:R-:W2:Y:S01]  /*2be0*/  LDCU.128 UR8, c[0x0][0xb10] ;  /* 0x00016200ff0877ac */ /* 0x000ea20008000c00 */
[----:B------:R-:W4:Y:S01]  /*2bf0*/  LDCU UR12, c[0x0][0xb0c] ;  /* 0x00016180ff0c77ac */ /* 0x000f220008000800 */
[----:B------:R-:W1:Y:S01]  /*2c00*/  LDCU UR13, c[0x0][0xb20] ;  /* 0x00016400ff0d77ac */ /* 0x000e620008000800 */
[----:B--2---:R-:W-:Y:S02]  /*2c10*/  UIMAD.WIDE.U32 UR6, UR61, UR8, URZ ;  /* 0x000000083d0672a5 */ /* 0x004fe4000f8e00ff */
[----:B------:R-:W-:Y:S02]  /*2c20*/  UIMAD.WIDE.U32 UR4, UR53, UR11, URZ ;  /* 0x0000000b350472a5 */ /* 0x000fe4000f8e00ff */
[----:B----4-:R-:W-:Y:S02]  /*2c30*/  UISETP.NE.AND UP2, UPT, UR12, 0x1, UPT ;  /* 0x000000010c00788c */ /* 0x010fe4000bf45270 */
[----:B------:R-:W-:Y:S01]  /*2c40*/  UISETP.NE.AND UP0, UPT, UR10, 0x1, UPT ;  /* 0x000000010a00788c */ /* 0x000fe2000bf05270 */
[----:B------:R-:W-:-:S02]  /*2c50*/  UMOV UR6, UR7 ;  /* 0x0000000700067c82 */ /* 0x000fc40008000000 */
[----:B------:R-:W-:Y:S01]  /*2c60*/  UMOV UR4, UR5 ;  /* 0x0000000500047c82 */ /* 0x000fe20008000000 */
[----:B------:R-:W-:Y:S02]  /*2c70*/  USHF.R.U32.HI UR6, URZ, UR9, UR6 ;  /* 0x00000009ff067299 */ /* 0x000fe40008011606 */
[----:B-1----:R-:W-:Y:S02]  /*2c80*/  USHF.R.U32.HI UR4, URZ, UR13, UR4 ;  /* 0x0000000dff047299 */ /* 0x002fe40008011604 */
[----:B------:R-:W-:Y:S02]  /*2c90*/  USEL UR5, UR61, UR6, !UP2 ;  /* 0x000000063d057287 */ /* 0x000fe4000d000000 */
[----:B------:R-:W-:-:S04]  /*2ca0*/  USEL UR4, UR53, UR4, !UP0 ;  /* 0x0000000435047287 */ /* 0x000fc8000c000000 */
[----:B------:R-:W-:Y:S02]  /*2cb0*/  UIADD3 UR6, UPT, UPT, UR5, -UR4, URZ ;  /* 0x8000000405067290 */ /* 0x000fe4000fffe0ff */
[----:B------:R-:W-:Y:S02]  /*2cc0*/  UIADD3 UR4, UPT, UPT, -UR5, UR4, URZ ;  /* 0x0000000405047290 */ /* 0x000fe4000fffe1ff */
[----:B------:R-:W-:Y:S02]  /*2cd0*/  UIMAD UR53, UR6, UR10, UR53 ;  /* 0x0000000a063572a4 */ /* 0x000fe4000f8e0235 */
[----:B------:R-:W-:-:S12]  /*2ce0*/  UIMAD UR61, UR4, UR12, UR61 ;  /* 0x0000000c043d72a4 */ /* 0x000fd8000f8e023d */
.L_x_45:
[----:B------:R-:W-:Y:S01]  /*2cf0*/  VIADD R11, R11, 0x1 ;  /* 0x000000010b0b7836 */ /* 0x000fe20000000000 */
[----:B------:R-:W-:Y:S02]  /*2d00*/  R2UR UR5, R59 ;  /* 0x000000003b0572ca */ /* 0x000fe400000e0000 */
[----:B------:R-:W-:Y:S02]  /*2d10*/  R2UR UR4, R58 ;  /* 0x000000003a0472ca */ /* 0x000fe400000e0000 */
[C---:B------:R-:W-:Y:S02]  /*2d20*/  ISETP.NE.AND P0, PT, R11.reuse, 0x2, PT ;  /* 0x000000020b00780c */ /* 0x040fe40003f05270 */
[----:B------:R-:W-:Y:S02]  /*2d30*/  PLOP3.LUT P2, PT, PT, PT, PT, 0x80, 0x8 ;  /* 0x000000000008781c */ /* 0x000fe40003f4f070 */
[----:B------:R-:W-:Y:S02]  /*2d40*/  SEL R3, RZ, 0x1, P0 ;  /* 0x00000001ff037807 */ /* 0x000fe40000000000 */
[----:B------:R-:W-:-:S02]  /*2d50*/  SEL R11, R11, RZ, P0 ;  /* 0x000000ff0b0b7207 */ /* 0x000fc40000000000 */
[----:B------:R-:W-:Y:S01]  /*2d60*/  LOP3.LUT R10, R10, R3, RZ, 0x3c, !PT ;  /* 0x000000030a0a7212 */ /* 0x000fe200078e3cff */
[----:B------:R-:W-:Y:S02]  /*2d70*/  UIADD3 UR26, UPT, UPT, UR61, UR5, URZ ;  /* 0x000000053d1a7290 */ /* 0x000fe4000fffe0ff */
[----:B------:R-:W-:Y:S01]  /*2d80*/  UIADD3 UR27, UPT, UPT, UR53, UR4, URZ ;  /* 0x00000004351b7290 */ /* 0x000fe2000fffe0ff */
[----:B------:R-:W-:Y:S11]  /*2d90*/  BRA.U UP1, `(.L_x_46) ;  /* 0xffffffe901f87547 */ /* 0x000ff6000b83ffff */
[----:B------:R-:W-:Y:S01]  /*2da0*/  UIADD3 UR22, UPT, UPT, UR22, 0x18, URZ ;  /* 0x0000001816167890 */ /* 0x000fe2000fffe0ff */
[----:B------:R-:W-:-:S03]  /*2db0*/  SHF.L.U32 R3, R12, 0x1f, RZ ;  /* 0x0000001f0c037819 */ /* 0x000fc600000006ff */
[----:B------:R-:W-:-:S09]  /*2dc0*/  ULEA UR4, UR29, UR22, 0x3 ;  /* 0x000000161d047291 */ /* 0x000fd2000f8e18ff */
[----:B------:R-:W2:Y:S02]  /*2dd0*/  SYNCS.PHASECHK.TRANS64.TRYWAIT P0, [UR4], R3 ;  /* 0x00000003ff0075a7 */ /* 0x000ea40008001104 */
[----:B--2---:R-:W-:Y:S05]  /*2de0*/  @!P0 BRA `(.L_x_47) ;  /* 0x0000006c00e08947 */ /* 0x004fea0003800000 */
.L_x_157:
[----:B------:R-:W-:-:S04]  /*2df0*/  UIADD3 UR4, UPT, UPT, UR29, 0x1, URZ ;  /* 0x000000011d047890 */ /* 0x000fc8000fffe0ff */
[----:B------:R-:W-:-:S04]  /*2e00*/  UISETP.NE.AND UP0, UPT, UR4, 0x3, UPT ;  /* 0x000000030400788c */ /* 0x000fc8000bf05270 */
[----:B------:R-:W-:Y:S02]  /*2e10*/  USEL UR6, URZ, 0x1, UP0 ;  /* 0x00000001ff067887 */ /* 0x000fe40008000000 */
[----:B------:R-:W-:-:S04]  /*2e20*/  USEL UR4, UR4, URZ, UP0 ;  /* 0x000000ff04047287 */ /* 0x000fc80008000000 */
[----:B------:R-:W-:Y:S01]  /*2e30*/  ULEA UR5, UR4, UR22, 0x3 ;  /* 0x0000001604057291 */ /* 0x000fe2000f8e18ff */
[----:B------:R-:W-:-:S04]  /*2e40*/  LOP3.LUT R12, R12, UR6, RZ, 0x3c, !PT ;  /* 0x000000060c0c7c12 */ /* 0x000fc8000f8e3cff */
[----:B-1----:R-:W-:-:S04]  /*2e50*/  SHF.L.U32 R3, R12, 0x1f, RZ ;  /* 0x0000001f0c037819 */ /* 0x002fc800000006ff */
[----:B------:R-:W1:Y:S02]  /*2e60*/  SYNCS.PHASECHK.TRANS64.TRYWAIT P0, [UR5], R3 ;  /* 0x00000003ff0075a7 */ /* 0x000e640008001105 */
[----:B-1----:R-:W-:Y:S05]  /*2e70*/  @!P0 BRA `(.L_x_48) ;  /* 0x0000006c00d48947 */ /* 0x002fea0003800000 */
.L_x_159:
[----:B------:R-:W-:-:S04]  /*2e80*/  UIADD3 UR4, UPT, UPT, UR4, 0x1, URZ ;  /* 0x0000000104047890 */ /* 0x000fc8000fffe0ff */
[----:B------:R-:W-:-:S04]  /*2e90*/  UISETP.NE.AND UP0, UPT, UR4, 0x3, UPT ;  /* 0x000000030400788c */ /* 0x000fc8000bf05270 */
[----:B------:R-:W-:Y:S02]  /*2ea0*/  USEL UR5, URZ, 0x1, UP0 ;  /* 0x00000001ff057887 */ /* 0x000fe40008000000 */
[----:B------:R-:W-:-:S04]  /*2eb0*/  USEL UR4, UR4, URZ, UP0 ;  /* 0x000000ff04047287 */ /* 0x000fc80008000000 */
[----:B------:R-:W-:Y:S01]  /*2ec0*/  ULEA UR4, UR4, UR22, 0x3 ;  /* 0x0000001604047291 */ /* 0x000fe2000f8e18ff */
[----:B-1----:R-:W-:-:S04]  /*2ed0*/  LOP3.LUT R3, R12, UR5, RZ, 0x3c, !PT ;  /* 0x000000050c037c12 */ /* 0x002fc8000f8e3cff */
[----:B------:R-:W-:Y:S01]  /*2ee0*/  SHF.L.U32 R3, R3, 0x1f, RZ ;  /* 0x0000001f03037819 */ /* 0x000fe200000006ff */
[----:B------:R-:W-:-:S07]  /*2ef0*/  IMAD.U32 R0, RZ, RZ, UR4 ;  /* 0x00000004ff007e24 */ /* 0x000fce000f8e00ff */
.L_x_49:
[----:B-1----:R1:W2:Y:S02]  /*2f00*/  SYNCS.PHASECHK.TRANS64.TRYWAIT P0, [R0+URZ], R3 ;  /* 0x00000003000075a7 */ /* 0x0022a400080011ff */
[----:B--2---:R-:W-:Y:S05]  /*2f10*/  @!P0 NANOSLEEP.SYNCS 0x989680 ;  /* 0x009896800000895d */ /* 0x004fea0003900000 */
[----:B------:R-:W2:Y:S02]  /*2f20*/  @!P0 SYNCS.PHASECHK.TRANS64 P0, [R0+URZ], R3 ;  /* 0x00000003000085a7 */ /* 0x000ea400080010ff */
[----:B--2---:R-:W-:Y:S05]  /*2f30*/  @P0 EXIT ;  /* 0x000000000000094d */ /* 0x004fea0003800000 */
[----:B------:R-:W-:Y:S05]  /*2f40*/  BRA `(.L_x_49) ;  /* 0xfffffffc00ec7947 */ /* 0x000fea000383ffff */
.L_x_22:
[----:B------:R-:W-:-:S04]  /*2f50*/  UISETP.NE.AND UP0, UPT, UR62, URZ, UPT ;  /* 0x000000ff3e00728c */ /* 0x000fc8000bf05270 */
[----:B------:R-:W-:-:S09]  /*2f60*/  UISETP.NE.OR UP0, UPT, UR18, 0x1, UP0 ;  /* 0x000000011200788c */ /* 0x000fd20008705670 */
[----:B------:R-:W-:Y:S05]  /*2f70*/  BRA.U UP0, `(.L_x_50) ;  /* 0x00000005004c7547 */ /* 0x000fea000b800000 */
[----:B------:R-:W-:Y:S01]  /*2f80*/  HFMA2 R3, -RZ, RZ, 0, 0 ;  /* 0x00000000ff037431 */ /* 0x000fe200000001ff */
[----:B------:R-:W-:Y:S01]  /*2f90*/  ISETP.GE.U32.AND P2, PT, R5, 0x4, PT ;  /* 0x000000040500780c */ /* 0x000fe20003f46070 */
[----:B------:R-:W-:Y:S01]  /*2fa0*/  IMAD.MOV.U32 R12, RZ, RZ, 0x1 ;  /* 0x00000001ff0c7424 */ /* 0x000fe200078e00ff */
[----:B------:R-:W-:Y:S01]  /*2fb0*/  CS2R R6, SRZ ;  /* 0x0000000000067805 */ /* 0x000fe2000001ff00 */
[----:B------:R-:W-:Y:S01]  /*2fc0*/  IMAD.MOV.U32 R4, RZ, RZ, RZ ;  /* 0x000000ffff047224 */ /* 0x000fe200078e00ff */
[----:B------:R-:W-:Y:S01]  /*2fd0*/  UMOV UR6, 0x400 ;  /* 0x0000040000067882 */ /* 0x000fe20000000000 */
[----:B------:R-:W-:Y:S01]  /*2fe0*/  UMOV UR5, URZ ;  /* 0x000000ff00057c82 */ /* 0x000fe20008000000 */
[----:B------:R-:W-:-:S12]  /*2ff0*/  ULEA UR6, UR62, UR6, 0x18 ;  /* 0x000000063e067291 */ /* 0x000fd8000f8ec0ff */
.L_x_54:
[----:B------:R-:W-:Y:S02]  /*3000*/  LEA R0, R3, UR6, 0x3 ;  /* 0x0000000603007c11 */ /* 0x000fe4000f8e18ff */
[----:B------:R-:W-:-:S03]  /*3010*/  SHF.L.U32 R9, R4, 0x1f, RZ ;  /* 0x0000001f04097819 */ /* 0x000fc600000006ff */
[----:B------:R-:W-:Y:S01]  /*3020*/  VIADD R8, R0, 0xf0 ;  /* 0x000000f000087836 */ /* 0x000fe20000000000 */
[----:B------:R-:W2:Y:S02]  /*3030*/  SYNCS.PHASECHK.TRANS64.TRYWAIT P0, [R0+URZ+0xe0], R9 ;  /* 0x0000e009000075a7 */ /* 0x000ea400080011ff */
[----:B--2---:R-:W-:Y:S05]  /*3040*/  @!P0 BRA `(.L_x_51) ;  /* 0x0000006c00788947 */ /* 0x004fea0003800000 */
.L_x_160:
[----:B------:R-:W-:Y:S01]  /*3050*/  ULEA UR4, UR5, UR6, 0x3 ;  /* 0x0000000605047291 */ /* 0x000fe2000f8e18ff */
[----:B------:R-:W-:Y:S01]  /*3060*/  PRMT R8, RZ, 0x654, R8 ;  /* 0x00000654ff087816 */ /* 0x000fe20000000008 */
[----:B--2---:R-:W-:Y:S01]  /*3070*/  @!P2 IMAD.MOV.U32 R9, RZ, RZ, 0x10 ;  /* 0x00000010ff09a424 */ /* 0x004fe200078e00ff */
[----:B------:R-:W-:Y:S01]  /*3080*/  SHF.L.U32 R11, R12, 0x1f, RZ ;  /* 0x0000001f0c0b7819 */ /* 0x000fe200000006ff */
[----:B------:R-:W-:Y:S01]  /*3090*/  UIADD3 UR7, UPT, UPT, UR4, 0x80, URZ ;  /* 0x0000008004077890 */ /* 0x000fe2000fffe0ff */
[----:B------:R2:W-:Y:S05]  /*30a0*/  SYNCS.ARRIVE.TRANS64.RED.A1T0 RZ, [R8+URZ], RZ ;  /* 0x000000ff08ff79a7 */ /* 0x0005ea00081004ff */
[----:B------:R-:W-:Y:S01]  /*30b0*/  IMAD.U32 R0, RZ, RZ, UR7 ;  /* 0x00000007ff007e24 */ /* 0x000fe2000f8e00ff */
[----:B------:R-:W3:Y:S04]  /*30c0*/  SYNCS.PHASECHK.TRANS64.TRYWAIT P0, [UR4+0x90], R11 ;  /* 0x0000900bff0075a7 */ /* 0x000ee80008001104 */
[----:B------:R-:W-:Y:S01]  /*30d0*/  PRMT R13, R5, 0x654, R0 ;  /* 0x00000654050d7816 */ /* 0x000fe20000000000 */
[----:B--23--:R-:W-:Y:S06]  /*30e0*/  @!P0 BRA `(.L_x_52) ;  /* 0x0000006c00648947 */ /* 0x00cfec0003800000 */
.L_x_162:
[----:B------:R-:W-:Y:S01]  /*30f0*/  ULEA UR8, UR5, UR6, 0x4 ;  /* 0x0000000605087291 */ /* 0x000fe2000f8e20ff */
[----:B------:R-:W-:Y:S01]  /*3100*/  SEL R2, R13, R2, !P2 ;  /* 0x000000020d027207 */ /* 0x000fe20005000000 */
[----:B------:R-:W-:Y:S01]  /*3110*/  UIADD3 UR9, UPT, UPT, UR4, 0x80, URZ ;  /* 0x0000008004097890 */ /* 0x000fe2000fffe0ff */
[----:B--2---:R-:W-:Y:S01]  /*3120*/  LEA R0, R7, UR6, 0x3 ;  /* 0x0000000607007c11 */ /* 0x004fe2000f8e18ff */
[----:B------:R-:W-:Y:S01]  /*3130*/  UIADD3 UR8, UPT, UPT, UR8, 0x110, URZ ;  /* 0x0000011008087890 */ /* 0x000fe2000fffe0ff */
[----:B------:R2:W-:Y:S01]  /*3140*/  @!P2 SYNCS.ARRIVE.TRANS64.RED RZ, [R2+URZ], R9 ;  /* 0x0000000902ffa9a7 */ /* 0x0005e200080004ff */
[----:B------:R-:W-:Y:S01]  /*3150*/  UIADD3 UR4, UPT, UPT, UR5, 0x1, URZ ;  /* 0x0000000105047890 */ /* 0x000fe2000fffe0ff */
[----:B------:R-:W-:-:S03]  /*3160*/  VIADD R3, R3, 0x1 ;  /* 0x0000000103037836 */ /* 0x000fc60000000000 */
[----:B------:R-:W-:Y:S02]  /*3170*/  UISETP.NE.AND UP0, UPT, UR4, 0x2, UPT ;  /* 0x000000020400788c */ /* 0x000fe4000bf05270 */
[----:B------:R-:W-:Y:S01]  /*3180*/  ISETP.NE.AND P0, PT, R3, 0x2, PT ;  /* 0x000000020300780c */ /* 0x000fe20003f05270 */
[----:B------:R-:W-:Y:S06]  /*3190*/  UGETNEXTWORKID.BROADCAST [UR8], [UR9] ;  /* 0x00000000080073ca */ /* 0x000fec0008000100 */
[----:B------:R-:W-:Y:S02]  /*31a0*/  USEL UR7, URZ, 0x1, UP0 ;  /* 0x00000001ff077887 */ /* 0x000fe40008000000 */
[----:B------:R-:W-:-:S04]  /*31b0*/  USEL UR5, UR4, URZ, UP0 ;  /* 0x000000ff04057287 */ /* 0x000fc80008000000 */
[----:B------:R-:W-:Y:S02]  /*31c0*/  LOP3.LUT R12, R12, UR7, RZ, 0x3c, !PT ;  /* 0x000000070c0c7c12 */ /* 0x000fe4000f8e3cff */
[----:B--2---:R-:W-:-:S04]  /*31d0*/  SHF.L.U32 R9, R6, 0x1f, RZ ;  /* 0x0000001f06097819 */ /* 0x004fc800000006ff */
[----:B------:R-:W2:Y:S02]  /*31e0*/  SYNCS.PHASECHK.TRANS64.TRYWAIT P1, [R0+URZ+0x80], R9 ;  /* 0x00008009000075a7 */ /* 0x000ea400080211ff */
[----:B--2---:R-:W-:Y:S05]  /*31f0*/  @!P1 BRA `(.L_x_53) ;  /* 0x0000006c00389947 */ /* 0x004fea0003800000 */
.L_x_163:
[C---:B------:R-:W-:Y:S01]  /*3200*/  LEA R8, R7.reuse, UR6, 0x4 ;  /* 0x0000000607087c11 */ /* 0x040fe2000f8e20ff */
[----:B------:R-:W-:Y:S01]  /*3210*/  VIADD R7, R7, 0x1 ;  /* 0x0000000107077836 */ /* 0x000fe20000000000 */
[----:B------:R-:W-:Y:S01]  /*3220*/  SEL R3, R3, RZ, P0 ;  /* 0x000000ff03037207 */ /* 0x000fe20000000000 */
[----:B--2---:R-:W-:-:S03]  /*3230*/  VIADD R0, R0, 0x90 ;  /* 0x0000009000007836 */ /* 0x004fc60000000000 */
[----:B------:R-:W2:Y:S01]  /*3240*/  LDS.128 R8, [R8+0x110] ;  /* 0x0001100008087984 */ /* 0x000ea20000000c00 */
[C---:B------:R-:W-:Y:S02]  /*3250*/  ISETP.NE.AND P1, PT, R7.reuse, 0x2, PT ;  /* 0x000000020700780c */ /* 0x040fe40003f25270 */
[----:B------:R-:W-:Y:S01]  /*3260*/  PRMT R0, RZ, 0x654, R0 ;  /* 0x00000654ff007816 */ /* 0x000fe20000000000 */
[----:B------:R-:W-:Y:S01]  /*3270*/  @!PT LDS RZ, [RZ] ;  /* 0x00000000fffff984 */ /* 0x000fe20000000800 */
[----:B------:R-:W-:Y:S01]  /*3280*/  @!PT LDS RZ, [RZ] ;  /* 0x00000000fffff984 */ /* 0x000fe20000000800 */
[----:B------:R-:W-:Y:S01]  /*3290*/  @!PT LDS RZ, [RZ] ;  /* 0x00000000fffff984 */ /* 0x000fe20000000800 */
[----:B------:R-:W-:Y:S01]  /*32a0*/  @!PT LDS RZ, [RZ] ;  /* 0x00000000fffff984 */ /* 0x000fe20000000800 */
[----:B------:R3:W-:Y:S06]  /*32b0*/  MEMBAR.ALL.CTA ;  /* 0x0000000000007992 */ /* 0x0007ec0000008000 */
[----:B---3--:R-:W3:Y:S01]  /*32c0*/  FENCE.VIEW.ASYNC.S ;  /* 0x00000000000073c6 */ /* 0x008ee20000000000 */
[----:B------:R-:W-:Y:S01]  /*32d0*/  SEL R7, R7, RZ, P1 ;  /* 0x000000ff07077207 */ /* 0x000fe20000800000 */
[----:B---3--:R3:W-:Y:S01]  /*32e0*/  SYNCS.ARRIVE.TRANS64.RED.A1T0 RZ, [R0+URZ], RZ ;  /* 0x000000ff00ff79a7 */ /* 0x0087e200081004ff */
[----:B--2---:R-:W-:-:S02]  /*32f0*/  LOP3.LUT P3, RZ, R10, 0x1, RZ, 0xc0, !PT ;  /* 0x000000010aff7812 */ /* 0x004fc4000786c0ff */
[----:B------:R-:W-:Y:S02]  /*3300*/  SEL R9, RZ, 0x1, P0 ;  /* 0x00000001ff097807 */ /* 0x000fe40000000000 */
[----:B------:R-:W-:Y:S02]  /*3310*/  SEL R11, RZ, 0x1, P1 ;  /* 0x00000001ff0b7807 */ /* 0x000fe40000800000 */
[----:B------:R-:W-:Y:S02]  /*3320*/  LOP3.LUT R4, R4, R9, RZ, 0x3c, !PT ;  /* 0x0000000904047212 */ /* 0x000fe400078e3cff */
[----:B------:R-:W-:-:S05]  /*3330*/  LOP3.LUT R6, R6, R11, RZ, 0x3c, !PT ;  /* 0x0000000b06067212 */ /* 0x000fca00078e3cff */
[----:B---3--:R-:W-:Y:S05]  /*3340*/  @P3 BRA `(.L_x_54) ;  /* 0xfffffffc002c3947 */ /* 0x008fea000383ffff */
[----:B------:R-:W-:Y:S01]  /*3350*/  ULEA UR4, UR5, UR6, 0x3 ;  /* 0x0000000605047291 */ /* 0x000fe2000f8e18ff */
[----:B------:R-:W-:-:S08]  /*3360*/  SHF.L.U32 R3, R12, 0x1f, RZ ;  /* 0x0000001f0c037819 */ /* 0x000fd000000006ff */
[----:B------:R-:W2:Y:S02]  /*3370*/  SYNCS.PHASECHK.TRANS64 P0, [UR4+0x90], R3 ;  /* 0x00009003ff0075a7 */ /* 0x000ea40008001004 */
[----:B--2---:R-:W-:Y:S05]  /*3380*/  @P0 BRA `(.L_x_55) ;  /* 0x0000000000080947 */ /* 0x004fea0003800000 */
[----:B------:R-:W2:Y:S02]  /*3390*/  SYNCS.PHASECHK.TRANS64.TRYWAIT P0, [UR4+0x90], R3 ;  /* 0x00009003ff0075a7 */ /* 0x000ea40008001104 */
[----:B--2---:R-:W-:Y:S05]  /*33a0*/  @!P0 BRA `(.L_x_56) ;  /* 0x0000006800e08947 */ /* 0x004fea0003800000 */
.L_x_55:
[----:B------:R-:W-:-:S04]  /*33b0*/  UIADD3 UR7, UPT, UPT, UR5, 0x1, URZ ;  /* 0x0000000105077890 */ /* 0x000fc8000fffe0ff */
[----:B------:R-:W-:-:S04]  /*33c0*/  UISETP.NE.AND UP0, UPT, UR7, 0x2, UPT ;  /* 0x000000020700788c */ /* 0x000fc8000bf05270 */
[----:B------:R-:W-:Y:S02]  /*33d0*/  USEL UR8, URZ, 0x1, UP0 ;  /* 0x00000001ff087887 */ /* 0x000fe40008000000 */
[----:B------:R-:W-:-:S04]  /*33e0*/  USEL UR7, UR7, URZ, UP0 ;  /* 0x000000ff07077287 */ /* 0x000fc80008000000 */
[----:B------:R-:W-:Y:S01]  /*33f0*/  ULEA UR7, UR7, UR6, 0x3 ;  /* 0x0000000607077291 */ /* 0x000fe2000f8e18ff */
[----:B--2---:R-:W-:-:S04]  /*3400*/  LOP3.LUT R3, R12, UR8, RZ, 0x3c, !PT ;  /* 0x000000080c037c12 */ /* 0x004fc8000f8e3cff */
[----:B------:R-:W-:-:S04]  /*3410*/  SHF.L.U32 R0, R3, 0x1f, RZ ;  /* 0x0000001f03007819 */ /* 0x000fc800000006ff */
[----:B------:R-:W2:Y:S02]  /*3420*/  SYNCS.PHASECHK.TRANS64 P0, [UR7+0x90], R0 ;  /* 0x00009000ff0075a7 */ /* 0x000ea40008001007 */
[----:B-12---:R-:W-:Y:S05]  /*3430*/  @P0 EXIT ;  /* 0x000000000000094d */ /* 0x006fea0003800000 */
[----:B------:R-:W-:Y:S02]  /*3440*/  SHF.L.U32 R3, R3, 0x1f, RZ ;  /* 0x0000001f03037819 */ /* 0x000fe400000006ff */
[----:B------:R-:W-:-:S07]  /*3450*/  MOV R0, UR7 ;  /* 0x0000000700007c02 */ /* 0x000fce0008000f00 */
.L_x_57:
[----:B-1----:R1:W2:Y:S02]  /*3460*/  SYNCS.PHASECHK.TRANS64.TRYWAIT P0, [R0+URZ+0x90], R3 ;  /* 0x00009003000075a7 */ /* 0x0022a400080011ff */
[----:B--2---:R-:W-:Y:S05]  /*3470*/  @!P0 NANOSLEEP.SYNCS 0x989680 ;  /* 0x009896800000895d */ /* 0x004fea0003900000 */
[----:B------:R-:W2:Y:S02]  /*3480*/  @!P0 SYNCS.PHASECHK.TRANS64 P0, [R0+URZ+0x90], R3 ;  /* 0x00009003000085a7 */ /* 0x000ea400080010ff */
[----:B--2---:R-:W-:Y:S05]  /*3490*/  @P0 EXIT ;  /* 0x000000000000094d */ /* 0x004fea0003800000 */
[----:B------:R-:W-:Y:S05]  /*34a0*/  BRA `(.L_x_57) ;  /* 0xfffffffc00ec7947 */ /* 0x000fea000383ffff */
.L_x_50:
[----:B------:R-:W-:Y:S05]  /*34b0*/  BRA.U UP5, `(.L_x_58) ;  /* 0x00000019054c7547 */ /* 0x000fea000b800000 */
[----:B------:R-:W-:Y:S01]  /*34c0*/  UMOV UR4, 0x40 ;  /* 0x0000004000047882 */ /* 0x000fe20000000000 */
[----:B------:R-:W-:Y:S01]  /*34d0*/  NOP ;  /* 0x0000000000007918 */ /* 0x000fe20000000000 */
[----:B------:R-:W-:Y:S01]  /*34e0*/  ULEA UR5, UR62, UR4, 0x18 ;  /* 0x000000043e057291 */ /* 0x000fe2000f8ec0ff */
[----:B------:R-:W-:Y:S02]  /*34f0*/  UMOV UR6, 0x400 ;  /* 0x0000040000067882 */ /* 0x000fe40000000000 */
[----:B------:R-:W-:-:S06]  /*3500*/  ULEA UR6, UR62, UR6, 0x18 ;  /* 0x000000063e067291 */ /* 0x000fcc000f8ec0ff */
[----:B------:R-:W2:Y:S02]  /*3510*/  LDS.U8 R5, [UR5+0x1c] ;  /* 0x00001c05ff057984 */ /* 0x000ea40008000000 */
[----:B--2---:R-:W-:-:S13]  /*3520*/  ISETP.NE.AND P0, PT, R5, RZ, PT ;  /* 0x000000ff0500720c */ /* 0x004fda0003f05270 */
[----:B------:R-:W-:Y:S05]  /*3530*/  @P0 BRA `(.L_x_59) ;  /* 0x0000000400180947 */ /* 0x000fea0003800000 */
[----:B------:R-:W-:Y:S01]  /*3540*/  R2UR UR4, R2 ;  /* 0x00000000020472ca */ /* 0x000fe200000e0000 */
[----:B------:R-:W-:-:S12]  /*3550*/  UIADD3 UR7, UPT, UPT, UR5, 0x8, URZ ;  /* 0x0000000805077890 */ /* 0x000fd8000fffe0ff */
[----:B------:R-:W-:-:S09]  /*3560*/  UISETP.NE.U32.AND UP1, UPT, UR4, 0x1, UPT ;  /* 0x000000010400788c */ /* 0x000fd2000bf25070 */
[----:B------:R-:W-:Y:S05]  /*3570*/  BRA.U !UP1, `(.L_x_60) ;  /* 0x0000000109a47547 */ /* 0x000fea000b800000 */
[----:B------:R-:W-:Y:S01]  /*3580*/  ELECT P0, URZ, PT ;  /* 0x0000000000ff782f */ /* 0x000fe20003800000 */
[----:B------:R-:W-:-:S12]  /*3590*/  BSSY B0, `(.L_x_60) ;  /* 0x0000027000007945 */ /* 0x000fd80003800000 */
[----:B------:R-:W-:Y:S05]  /*35a0*/  @!P0 BRA `(.L_x_61) ;  /* 0x0000000000948947 */ /* 0x000fea0003800000 */
[----:B------:R-:W-:-:S05]  /*35b0*/  UMOV UR4, 0x10 ;  /* 0x0000001000047882 */ /* 0x000fca0000000000 */
[----:B------:R-:W-:Y:S04]  /*35c0*/  DEPBAR.LE SB2, 0x36 ;  /* 0x0000ad800000791a */ /* 0x000fe80000000000 */
[----:B------:R-:W2:Y:S02]  /*35d0*/  UTCATOMSWS.2CTA.FIND_AND_SET.ALIGN UP0, UR4, UR4 ;  /* 0x00000004000475e3 */ /* 0x000ea40008200800 */
[----:B--2---:R-:W-:Y:S01]  /*35e0*/  MOV R12, UR4 ;  /* 0x00000004000c7c02 */ /* 0x004fe20008000f00 */
[----:B------:R-:W-:Y:S06]  /*35f0*/  BRA.U UP0, `(.L_x_62) ;  /* 0x0000000100187547 */ /* 0x000fec000b800000 */
.L_x_63:
[----:B------:R-:W-:Y:S05]  /*3600*/  NANOSLEEP 0x64 ;  /* 0x000000640000795d */ /* 0x000fea0003800000 */
[----:B------:R-:W-:-:S05]  /*3610*/  UMOV UR4, 0x10 ;  /* 0x0000001000047882 */ /* 0x000fca0000000000 */
[----:B------:R-:W-:Y:S04]  /*3620*/  DEPBAR.LE SB2, 0x36 ;  /* 0x0000ad800000791a */ /* 0x000fe80000000000 */
[----:B------:R-:W2:Y:S02]  /*3630*/  UTCATOMSWS.2CTA.FIND_AND_SET.ALIGN UP0, UR4, UR4 ;  /* 0x00000004000475e3 */ /* 0x000ea40008200800 */
[----:B--2---:R-:W-:Y:S01]  /*3640*/  MOV R12, UR4 ;  /* 0x00000004000c7c02 */ /* 0x004fe20008000f00 */
[----:B------:R-:W-:Y:S05]  /*3650*/  BRA.U !UP0, `(.L_x_63) ;  /* 0xfffffffd08e87547 */ /* 0x000fea000b83ffff */
.L_x_62:
[----:B------:R-:W2:Y:S01]  /*3660*/  LDS R8, [UR5+0x10] ;  /* 0x00001005ff087984 */ /* 0x000ea20008000800 */
[----:B------:R-:W-:Y:S01]  /*3670*/  R2UR UR4, R0 ;  /* 0x00000000000472ca */ /* 0x000fe200000e0000 */
[----:B------:R-:W-:-:S04]  /*3680*/  IMAD.U32 R5, RZ, RZ, UR6 ;  /* 0x00000006ff057e24 */ /* 0x000fc8000f8e00ff */
[----:B------:R-:W-:-:S08]  /*3690*/  VIADD R5, R5, 0x130 ;  /* 0x0000013005057836 */ /* 0x000fd00000000000 */
[----:B------:R-:W-:Y:S02]  /*36a0*/  MOV R6, UR4 ;  /* 0x0000000400067c02 */ /* 0x000fe40008000f00 */
[----:B--2---:R-:W-:-:S04]  /*36b0*/  SHF.L.U32 R8, R8, 0x1f, RZ ;  /* 0x0000001f08087819 */ /* 0x004fc800000006ff */
[----:B------:R-:W2:Y:S02]  /*36c0*/  SYNCS.PHASECHK.TRANS64.TRYWAIT P0, [UR5+0x8], R8 ;  /* 0x00000808ff0075a7 */ /* 0x000ea40008001105 */
[----:B--2---:R-:W-:Y:S05]  /*36d0*/  @P0 BRA `(.L_x_64) ;  /* 0x0000000000080947 */ /* 0x004fea0003800000 */
[----:B------:R-:W2:Y:S02]  /*36e0*/  SYNCS.PHASECHK.TRANS64.TRYWAIT P0, [UR5+0x8], R8 ;  /* 0x00000808ff0075a7 */ /* 0x000ea40008001105 */
[----:B--2---:R-:W-:Y:S05]  /*36f0*/  @!P0 BRA `(.L_x_65) ;  /* 0x0000006800248947 */ /* 0x004fea0003800000 */
.L_x_64:
[----:B------:R-:W-:Y:S01]  /*3700*/  R2UR UR4, R0 ;  /* 0x00000000000472ca */ /* 0x000fe200000e0000 */
[----:B------:R-:W-:Y:S01]  /*3710*/  IMAD.MOV.U32 R9, RZ, RZ, 0xffff ;  /* 0x0000ffffff097424 */ /* 0x000fe200078e00ff */
[----:B------:R-:W-:Y:S01]  /*3720*/  PRMT R6, R6, 0x654, R5 ;  /* 0x0000065406067816 */ /* 0x000fe20000000005 */
[----:B------:R-:W-:Y:S02]  /*3730*/  HFMA2 R5, -RZ, RZ, 0, 5.9604644775390625e-08 ;  /* 0x00000001ff057431 */ /* 0x000fe400000001ff */
[----:B--2---:R-:W-:Y:S02]  /*3740*/  IMAD.MOV.U32 R8, RZ, RZ, 0x4 ;  /* 0x00000004ff087424 */ /* 0x004fe400078e00ff */
[----:B------:R-:W-:Y:S01]  /*3750*/  IMAD.SHL.U32 R11, R12, 0x20, RZ ;  /* 0x000000200c0b7824 */ /* 0x000fe200078e00ff */
[----:B------:R-:W-:-:S05]  /*3760*/  SHF.L.U32 R10, R9, R12, RZ ;  /* 0x0000000c090a7219 */ /* 0x000fca00000006ff */
[----:B------:R-:W-:Y:S01]  /*3770*/  UPRMT UR4, UR4, 0x654, UR7 ;  /* 0x0000065404047896 */ /* 0x000fe20008000007 */
[----:B------:R-:W-:-:S05]  /*3780*/  SHF.L.U32 R9, R5, R12, RZ ;  /* 0x0000000c05097219 */ /* 0x000fca00000006ff */
[----:B------:R-:W-:-:S03]  /*3790*/  MOV R7, UR4 ;  /* 0x0000000400077c02 */ /* 0x000fc60008000f00 */
[----:B------:R2:W-:Y:S01]  /*37a0*/  SYNCS.ARRIVE.TRANS64.RED RZ, [UR4], R8 ;  /* 0x00000008ffff79a7 */ /* 0x0005e20008000404 */
[----:B------:R2:W-:Y:S04]  /*37b0*/  STS [UR6+0x130], R11 ;  /* 0x0001300bff007988 */ /* 0x0005e80008000806 */
[----:B------:R2:W-:Y:S04]  /*37c0*/  STAS [R6.64], R12 ;  /* 0x0000000c06007dbd */ /* 0x0005e8000c0008ff */
[----:B------:R2:W-:Y:S04]  /*37d0*/  ATOMS.OR RZ, [UR5+0x14], R10 ;  /* 0x0000140affff798c */ /* 0x0005e8000b000005 */
[----:B------:R2:W-:Y:S04]  /*37e0*/  ATOMS.OR RZ, [UR5+0x18], R9 ;  /* 0x00001809ffff798c */ /* 0x0005e8000b000005 */
[----:B------:R2:W-:Y:S02]  /*37f0*/  ATOMS.XOR RZ, [UR5+0x10], R5 ;  /* 0x00001005ffff798c */ /* 0x0005e4000b800005 */
.L_x_61:
[----:B-1----:R-:W-:Y:S05]  /*3800*/  BSYNC B0 ;  /* 0x0000000000007941 */ /* 0x002fea0003800000 */
.L_x_60:
[----:B------:R-:W-:Y:S05]  /*3810*/  BRA.U UP1, `(.L_x_66) ;  /* 0x0000000101707547 */ /* 0x000fea000b800000 */
[----:B------:R-:W-:-:S03]  /*3820*/  UMOV UR4, 0xffffffff ;  /* 0xffffffff00047882 */ /* 0x000fc60000000000 */
[----:B------:R-:W-:Y:S05]  /*3830*/  BRA.DIV UR4, `(.L_x_67) ;  /* 0x0000006604ec7947 */ /* 0x000fea000b800000 */
[----:B------:R-:W-:-:S13]  /*3840*/  ELECT P0, URZ, PT ;  /* 0x0000000000ff782f */ /* 0x000fda0003800000 */
.L_x_167:
[----:B------:R-:W-:Y:S05]  /*3850*/  @!P0 BRA `(.L_x_66) ;  /* 0x0000000000608947 */ /* 0x000fea0003800000 */
[----:B--2---:R-:W2:Y:S02]  /*3860*/  LDS R6, [UR5+0x10] ;  /* 0x00001005ff067984 */ /* 0x004ea40008000800 */
[----:B--2---:R-:W-:-:S04]  /*3870*/  SHF.L.U32 R6, R6, 0x1f, RZ ;  /* 0x0000001f06067819 */ /* 0x004fc800000006ff */
[----:B------:R-:W2:Y:S02]  /*3880*/  SYNCS.PHASECHK.TRANS64.TRYWAIT P0, [UR5+0x8], R6 ;  /* 0x00000806ff0075a7 */ /* 0x000ea40008001105 */
[----:B--2---:R-:W-:Y:S05]  /*3890*/  @P0 BRA `(.L_x_68) ;  /* 0x0000000000080947 */ /* 0x004fea0003800000 */
[----:B------:R-:W2:Y:S02]  /*38a0*/  SYNCS.PHASECHK.TRANS64.TRYWAIT P0, [UR5+0x8], R6 ;  /* 0x00000806ff0075a7 */ /* 0x000ea40008001105 */
[----:B--2---:R-:W-:Y:S05]  /*38b0*/  @!P0 BRA `(.L_x_69) ;  /* 0x0000006400f08947 */ /* 0x004fea0003800000 */
.L_x_68:
[----:B------:R-:W3:Y:S01]  /*38c0*/  LDS R8, [UR6+0x130] ;  /* 0x00013006ff087984 */ /* 0x000ee20008000800 */
[----:B------:R-:W-:Y:S01]  /*38d0*/  R2UR UR4, R0 ;  /* 0x00000000000472ca */ /* 0x000fe200000e0000 */
[----:B--2---:R-:W-:Y:S02]  /*38e0*/  IMAD.MOV.U32 R6, RZ, RZ, 0xffff ;  /* 0x0000ffffff067424 */ /* 0x004fe400078e00ff */
[----:B------:R-:W-:-:S10]  /*38f0*/  IMAD.MOV.U32 R5, RZ, RZ, 0x1 ;  /* 0x00000001ff057424 */ /* 0x000fd400078e00ff */
[----:B------:R-:W-:Y:S01]  /*3900*/  UPRMT UR4, UR4, 0x654, UR7 ;  /* 0x0000065404047896 */ /* 0x000fe20008000007 */
[----:B---3--:R-:W-:Y:S01]  /*3910*/  IMAD.SHL.U32 R7, R8, 0x20, RZ ;  /* 0x0000002008077824 */ /* 0x008fe200078e00ff */
[-C--:B------:R-:W-:Y:S02]  /*3920*/  SHF.L.U32 R6, R6, R8.reuse, RZ ;  /* 0x0000000806067219 */ /* 0x080fe400000006ff */
[----:B------:R-:W-:Y:S02]  /*3930*/  SHF.L.U32 R8, R5, R8, RZ ;  /* 0x0000000805087219 */ /* 0x000fe400000006ff */
[----:B------:R3:W-:Y:S04]  /*3940*/  STS [UR6+0x130], R7 ;  /* 0x00013007ff007988 */ /* 0x0007e80008000806 */
[----:B------:R3:W-:Y:S04]  /*3950*/  ATOMS.OR RZ, [UR5+0x14], R6 ;  /* 0x00001406ffff798c */ /* 0x0007e8000b000005 */
[----:B------:R3:W-:Y:S01]  /*3960*/  ATOMS.OR RZ, [UR5+0x18], R8 ;  /* 0x00001808ffff798c */ /* 0x0007e2000b000005 */
[----:B------:R-:W-:Y:S03]  /*3970*/  SYNCS.ARRIVE.TRANS64.RED.A1T0 RZ, [UR4], RZ ;  /* 0x000000ffffff79a7 */ /* 0x000fe60008100404 */
[----:B------:R3:W-:Y:S01]  /*3980*/  ATOMS.XOR RZ, [UR5+0x10], R5 ;  /* 0x00001005ffff798c */ /* 0x0007e2000b800005 */
[----:B------:R-:W-:Y:S05]  /*3990*/  BRA `(.L_x_66) ;  /* 0x0000000000107947 */ /* 0x000fea0003800000 */
.L_x_59:
[----:B------:R-:W-:Y:S02]  /*39a0*/  MOV R5, 0xffffffff ;  /* 0xffffffff00057802 */ /* 0x000fe40000000f00 */
[----:B------:R-:W-:-:S03]  /*39b0*/  MOV R6, 0x39e0 ;  /* 0x000039e000067802 */ /* 0x000fc60000000f00 */
[----:B------:R2:W-:Y:S04]  /*39c0*/  STS [UR6+0x130], R5 ;  /* 0x00013005ff007988 */ /* 0x0005e80008000806 */
[----:B-12--5:R-:W-:Y:S05]  /*39d0*/  CALL.REL.NOINC `($__internal_1_$__cuda_sm10x_tcgen05_guardrail_trap_phase_invalid_during_alloc) ;  /* 0x0000006c00c47944 */ /* 0x026fea0003c00000 */
.L_x_66:
[----:B------:R-:W-:Y:S05]  /*39e0*/  WARPSYNC.ALL ;  /* 0x0000000000007948 */ /* 0x000fea0003800000 */
[----:B------:R-:W4:Y:S01]  /*39f0*/  S2UR UR4, SR_CgaCtaId ;  /* 0x00000000000479c3 */ /* 0x000f220000008800 */
[----:B------:R-:W-:Y:S01]  /*3a00*/  UMOV UR62, 0x400 ;  /* 0x00000400003e7882 */ /* 0x000fe20000000000 */
[----:B------:R-:W4:Y:S01]  /*3a10*/  LDCU UR7, c[0x0][0x38c] ;  /* 0x00007180ff0777ac */ /* 0x000f220008000800 */
[----:B------:R-:W-:Y:S01]  /*3a20*/  LOP3.LUT R3, R3, 0xffff, RZ, 0xc0, !PT ;  /* 0x0000ffff03037812 */ /* 0x000fe200078ec0ff */
[----:B--2---:R-:W-:Y:S01]  /*3a30*/  IMAD.MOV.U32 R11, RZ, RZ, 0x1 ;  /* 0x00000001ff0b7424 */ /* 0x004fe200078e00ff */
[----:B------:R-:W-:Y:S01]  /*3a40*/  R2UR UR5, R2 ;  /* 0x00000000020572ca */ /* 0x000fe200000e0000 */
[----:B------:R-:W-:Y:S01]  /*3a50*/  IMAD.MOV.U32 R10, RZ, RZ, RZ ;  /* 0x000000ffff0a7224 */ /* 0x000fe200078e00ff */
[----:B------:R-:W-:-:S02]  /*3a60*/  LOP3.LUT R4, R4, 0xffff, RZ, 0xc0, !PT ;  /* 0x0000ffff04047812 */ /* 0x000fc400078ec0ff */
[----:B---3--:R-:W-:Y:S01]  /*3a70*/  CS2R R8, SRZ ;  /* 0x0000000000087805 */ /* 0x008fe2000001ff00 */
[----:B------:R-:W-:Y:S01]  /*3a80*/  UMOV UR9, URZ ;  /* 0x000000ff00097c82 */ /* 0x000fe20008000000 */
[----:B-1----:R-:W-:Y:S01]  /*3a90*/  UMOV UR60, URZ ;  /* 0x000000ff003c7c82 */ /* 0x002fe20008000000 */
[----:B------:R-:W-:Y:S01]  /*3aa0*/  R2UR UR65, R4 ;  /* 0x00000000044172ca */ /* 0x000fe200000e0000 */
[----:B------:R-:W-:Y:S01]  /*3ab0*/  UMOV UR76, 0x0 ;  /* 0x00000000004c7882 */ /* 0x000fe20000000000 */
[----:B------:R-:W-:Y:S01]  /*3ac0*/  UMOV UR77, 0x8200910 ;  /* 0x08200910004d7882 */ /* 0x000fe20000000000 */
[----:B------:R-:W-:Y:S01]  /*3ad0*/  UMOV UR74, 0x0 ;  /* 0x00000000004a7882 */ /* 0x000fe20000000000 */
[----:B------:R-:W-:Y:S01]  /*3ae0*/  UMOV UR75, 0x8200910 ;  /* 0x08200910004b7882 */ /* 0x000fe20000000000 */
[----:B------:R-:W-:Y:S01]  /*3af0*/  UMOV UR72, 0x0 ;  /* 0x0000000000487882 */ /* 0x000fe20000000000 */
[----:B------:R-:W-:Y:S01]  /*3b00*/  UMOV UR73, 0x8200910 ;  /* 0x0820091000497882 */ /* 0x000fe20000000000 */
[----:B------:R-:W-:-:S02]  /*3b10*/  UISETP.NE.AND UP3, UPT, UR5, URZ, UPT ;  /* 0x000000ff0500728c */ /* 0x000fc4000bf65270 */
[----:B----4-:R-:W-:Y:S01]  /*3b20*/  UIADD3 UR7, UPT, UPT, UR7, 0x7f, URZ ;  /* 0x0000007f07077890 */ /* 0x010fe2000fffe0ff */
[----:B------:R-:W-:Y:S01]  /*3b30*/  UMOV UR70, 0x0 ;  /* 0x0000000000467882 */ /* 0x000fe20000000000 */
[----:B------:R-:W-:Y:S01]  /*3b40*/  UMOV UR71, 0x8200910 ;  /* 0x0820091000477882 */ /* 0x000fe20000000000 */
[----:B------:R-:W-:Y:S01]  /*3b50*/  ULEA UR62, UR4, UR62, 0x18 ;  /* 0x0000003e043e7291 */ /* 0x000fe2000f8ec0ff */
[----:B------:R-:W-:Y:S02]  /*3b60*/  UMOV UR68, 0x0 ;  /* 0x0000000000447882 */ /* 0x000fe40000000000 */
[----:B------:R-:W-:Y:S01]  /*3b70*/  UMOV UR4, URZ ;  /* 0x000000ff00047c82 */ /* 0x000fe20008000000 */
[----:B------:R-:W-:Y:S01]  /*3b80*/  UIADD3 UR6, UPT, UPT, UR62, 0x8400, URZ ;  /* 0x000084003e067890 */ /* 0x000fe2000fffe0ff */
[----:B------:R-:W-:Y:S01]  /*3b90*/  IMAD.U32 R14, RZ, RZ, UR4 ;  /* 0x00000004ff0e7e24 */ /* 0x000fe2000f8e00ff */
[----:B------:R-:W-:Y:S02]  /*3ba0*/  USHF.R.S32.HI UR4, URZ, 0x1f, UR7 ;  /* 0x0000001fff047899 */ /* 0x000fe40008011407 */
[----:B------:R-:W-:-:S02]  /*3bb0*/  UIADD3 UR5, UPT, UPT, UR62, 0x20400, URZ ;  /* 0x000204003e057890 */ /* 0x000fc4000fffe0ff */
[----:B------:R-:W-:Y:S02]  /*3bc0*/  ULEA.HI UR4, UR4, UR7, URZ, 0x7 ;  /* 0x0000000704047291 */ /* 0x000fe4000f8f38ff */
[----:B------:R-:W-:Y:S02]  /*3bd0*/  USHF.R.U32.HI UR6, URZ, 0x4, UR6 ;  /* 0x00000004ff067899 */ /* 0x000fe40008011606 */
[----:B------:R-:W-:Y:S02]  /*3be0*/  USHF.R.S32.HI UR8, URZ, 0x7, UR4 ;  /* 0x00000007ff087899 */ /* 0x000fe40008011404 */
[----:B------:R-:W-:Y:S01]  /*3bf0*/  USHF.R.U32.HI UR5, URZ, 0x4, UR5 ;  /* 0x00000004ff057899 */ /* 0x000fe20008011605 */
[----:B------:R-:W-:Y:S01]  /*3c00*/  R2UR UR4, R3 ;  /* 0x00000000030472ca */ /* 0x000fe200000e0000 */
[----:B------:R-:W-:Y:S02]  /*3c10*/  UISETP.LT.AND UP0, UPT, UR8, 0x1, UPT ;  /* 0x000000010800788c */ /* 0x000fe4000bf01270 */
[----:B------:R-:W-:Y:S01]  /*3c20*/  ULOP3.LUT UR6, UR6, 0x3fff, URZ, 0xc0, !UPT ;  /* 0x00003fff06067892 */ /* 0x000fe2000f8ec0ff */
[----:B------:R-:W-:Y:S01]  /*3c30*/  IMAD.U32 R12, RZ, RZ, UR8 ;  /* 0x00000008ff0c7e24 */ /* 0x000fe2000f8e00ff */
[----:B------:R-:W-:-:S02]  /*3c40*/  ULOP3.LUT UR67, UR5, 0x3fff, URZ, 0xc0, !UPT ;  /* 0x00003fff05437892 */ /* 0x000fc4000f8ec0ff */
[----:B------:R-:W-:Y:S02]  /*3c50*/  ULOP3.LUT UR66, UR6, 0x10000, URZ, 0xfc, !UPT ;  /* 0x0001000006427892 */ /* 0x000fe4000f8efcff */
[----:B------:R-:W-:Y:S01]  /*3c60*/  ULOP3.LUT UR67, UR67, 0x10000, URZ, 0xfc, !UPT ;  /* 0x0001000043437892 */ /* 0x000fe2000f8efcff */
[----:B------:R-:W-:-:S03]  /*3c70*/  UMOV UR69, 0x8200910 ;  /* 0x0820091000457882 */ /* 0x000fc60000000000 */
[----:B------:R-:W-:Y:S01]  /*3c80*/  IMAD.U32 R13, RZ, RZ, UR4 ;  /* 0x00000004ff0d7e24 */ /* 0x000fe2000f8e00ff */
[----:B------:R-:W-:Y:S01]  /*3c90*/  NOP ;  /* 0x0000000000007918 */ /* 0x000fe20000000000 */
[----:B------:R-:W-:Y:S06]  /*3ca0*/  BAR.ARV 0x6, 0xa0 ;  /* 0x0182800000007b1d */ /* 0x000fec0000002000 */
[----:B------:R-:W1:Y:S02]  /*3cb0*/  LDS R5, [UR62+0x130] ;  /* 0x0001303eff057984 */ /* 0x000e640008000800 */
[----:B-1----:R-:W-:-:S13]  /*3cc0*/  R2UR UR4, R5 ;  /* 0x00000000050472ca */ /* 0x002fda00000e0000 */
[----:B------:R-:W-:Y:S01]  /*3cd0*/  IMAD.U32 R16, RZ, RZ, UR4 ;  /* 0x00000004ff107e24 */ /* 0x000fe2000f8e00ff */
[----:B------:R-:W-:-:S06]  /*3ce0*/  USEL UR4, UR8, 0x1, !UP0 ;  /* 0x0000000108047887 */ /* 0x000fcc000c000000 */
[----:B------:R-:W-:-:S07]  /*3cf0*/  IMAD.U32 R15, RZ, RZ, UR4 ;  /* 0x00000004ff0f7e24 */ /* 0x000fce000f8e00ff */
.L_x_77:
[C---:B-1----:R-:W-:Y:S02]  /*3d00*/  LEA R3, R10.reuse, UR62, 0x3 ;  /* 0x0000003e0a037c11 */ /* 0x042fe4000f8e18ff */
[----:B------:R-:W-:Y:S02]  /*3d10*/  SHF.L.U32 R4, R9, 0x1f, RZ ;  /* 0x0000001f09047819 */ /* 0x000fe400000006ff */
[----:B------:R-:W-:Y:S02]  /*3d20*/  LEA R5, R10, UR62, 0x4 ;  /* 0x0000003e0a057c11 */ /* 0x000fe4000f8e20ff */
[----:B------:R-:W1:Y:S02]  /*3d30*/  SYNCS.PHASECHK.TRANS64.TRYWAIT P0, [R3+URZ+0x80], R4 ;  /* 0x00008004030075a7 */ /* 0x000e6400080011ff */
[----:B-1----:R-:W-:Y:S05]  /*3d40*/  @!P0 BRA `(.L_x_70) ;  /* 0x0000006000e48947 */ /* 0x002fea0003800000 */
.L_x_168:
[----:B-1----:R-:W1:Y:S01]  /*3d50*/  LDS.128 R4, [R5+0x110] ;  /* 0x0001100005047984 */ /* 0x002e620000000c00 */
[----:B------:R-:W-:Y:S02]  /*3d60*/  VIADD R3, R3, 0x90 ;  /* 0x0000009003037836 */ /* 0x000fe40000000000 */
[----:B------:R-:W-:Y:S01]  /*3d70*/  VIADD R10, R10, 0x1 ;  /* 0x000000010a0a7836 */ /* 0x000fe20000000000 */
[----:B------:R-:W-:Y:S01]  /*3d80*/  @!PT LDS RZ, [RZ] ;  /* 0x00000000fffff984 */ /* 0x000fe20000000800 */
[----:B------:R-:W-:Y:S01]  /*3d90*/  @!PT LDS RZ, [RZ] ;  /* 0x00000000fffff984 */ /* 0x000fe20000000800 */
[----:B------:R-:W-:Y:S01]  /*3da0*/  @!PT LDS RZ, [RZ] ;  /* 0x00000000fffff984 */ /* 0x000fe20000000800 */
[----:B------:R-:W-:Y:S01]  /*3db0*/  @!PT LDS RZ, [RZ] ;  /* 0x00000000fffff984 */ /* 0x000fe20000000800 */
[----:B------:R2:W-:Y:S06]  /*3dc0*/  MEMBAR.ALL.CTA ;  /* 0x0000000000007992 */ /* 0x0005ec0000008000 */
[----:B--2---:R-:W2:Y:S01]  /*3dd0*/  FENCE.VIEW.ASYNC.S ;  /* 0x00000000000073c6 */ /* 0x004ea20000000000 */
[----:B------:R-:W-:-:S04]  /*3de0*/  PRMT R3, RZ, 0x654, R3 ;  /* 0x00000654ff037816 */ /* 0x000fc80000000003 */
[----:B--2---:R2:W-:Y:S01]  /*3df0*/  SYNCS.ARRIVE.TRANS64.RED.A1T0 RZ, [R3+URZ], RZ ;  /* 0x000000ff03ff79a7 */ /* 0x0045e200081004ff */
[----:B-1----:R-:W-:Y:S01]  /*3e00*/  LOP3.LUT P1, RZ, R6, 0x1, RZ, 0xc0, !PT ;  /* 0x0000000106ff7812 */ /* 0x002fe2000782c0ff */
[----:B--2---:R-:W-:-:S12]  /*3e10*/  BRA.U UP3, `(.L_x_71) ;  /* 0x00000009032c7547 */ /* 0x004fd8000b800000 */
[----:B------:R-:W1:Y:S01]  /*3e20*/  LDCU UR4, c[0x0][0x38c] ;  /* 0x00007180ff0477ac */ /* 0x000e620008000800 */
[----:B------:R-:W-:Y:S02]  /*3e30*/  R2UR UR5, R14 ;  /* 0x000000000e0572ca */ /* 0x000fe400000e0000 */
[----:B------:R-:W-:Y:S02]  /*3e40*/  PLOP3.LUT P2, PT, PT, PT, PT, 0x80, 0x8 ;  /* 0x000000000008781c */ /* 0x000fe40003f4f070 */
[----:B------:R-:W-:Y:S02]  /*3e50*/  SHF.L.U32 R6, R11, 0x1f, RZ ;  /* 0x0000001f0b067819 */ /* 0x000fe400000006ff */
[----:B------:R-:W-:-:S07]  /*3e60*/  R2UR UR6, R16 ;  /* 0x00000000100672ca */ /* 0x000fce00000e0000 */
[----:B------:R-:W-:Y:S02]  /*3e70*/  ULEA UR7, UR5, UR62, 0x3 ;  /* 0x0000003e05077291 */ /* 0x000fe4000f8e18ff */
[----:B-1----:R-:W-:-:S04]  /*3e80*/  UISETP.GE.AND UP0, UPT, UR4, 0x1, UPT ;  /* 0x000000010400788c */ /* 0x002fc8000bf06270 */
[----:B------:R-:W-:Y:S01]  /*3e90*/  IMAD.U32 R4, RZ, RZ, UR7 ;  /* 0x00000007ff047e24 */ /* 0x000fe2000f8e00ff */
[----:B------:R-:W-:Y:S01]  /*3ea0*/  ULEA UR8, UR5, UR6, 0x6 ;  /* 0x0000000605087291 */ /* 0x000fe2000f8e30ff */
[----:B------:R-:W-:-:S05]  /*3eb0*/  PLOP3.LUT P0, PT, PT, PT, UP0, 0x80, 0x8 ;  /* 0x000000000008781c */ /* 0x000fca0003f0f008 */
[----:B------:R-:W-:-:S08]  /*3ec0*/  @UP0 ULEA UR4, UR9, UR62, 0x3 ;  /* 0x0000003e09040291 */ /* 0x000fd0000f8e18ff */
[----:B------:R-:W-:-:S04]  /*3ed0*/  @P0 SHF.L.U32 R3, R8, 0x1f, RZ ;  /* 0x0000001f08030819 */ /* 0x000fc800000006ff */
[----:B------:R1:W2:Y:S01]  /*3ee0*/  @P0 SYNCS.PHASECHK.TRANS64.TRYWAIT P2, [UR4], R3 ;  /* 0x00000003ff0005a7 */ /* 0x0002a20008041104 */
[----:B------:R-:W3:Y:S02]  /*3ef0*/  SYNCS.PHASECHK.TRANS64.TRYWAIT P0, [UR7+0xc0], R6 ;  /* 0x0000c006ff0075a7 */ /* 0x000ee40008001107 */
[----:B-123--:R-:W-:Y:S05]  /*3f00*/  @!P0 BRA `(.L_x_72) ;  /* 0x0000006000888947 */ /* 0x00efea0003800000 */
.L_x_170:
[----:B------:R-:W-:Y:S01]  /*3f10*/  UMOV UR64, UR60 ;  /* 0x0000003c00407c82 */ /* 0x000fe20008000000 */
[----:B------:R-:W-:Y:S05]  /*3f20*/  BRA.U !UP0, `(.L_x_73) ;  /* 0x0000000508d07547 */ /* 0x000fea000b800000 */
[----:B------:R-:W-:Y:S01]  /*3f30*/  R2UR UR4, R15 ;  /* 0x000000000f0472ca */ /* 0x000fe200000e0000 */
[----:B------:R-:W-:Y:S01]  /*3f40*/  UPLOP3.LUT UP2, UPT, UPT, UPT, UPT, 0x40, 0x4 ;  /* 0x000000000004789c */ /* 0x000fe20003f4e870 */
[----:B------:R-:W-:Y:S01]  /*3f50*/  R2UR UR61, R12 ;  /* 0x000000000c3d72ca */ /* 0x000fe200000e0000 */
[----:B------:R-:W-:-:S10]  /*3f60*/  UMOV UR7, UR9 ;  /* 0x0000000900077c82 */ /* 0x000fd40008000000 */
[----:B------:R-:W-:-:S12]  /*3f70*/  UIADD3 UR64, UPT, UPT, UR4, UR60, URZ ;  /* 0x0000003c04407290 */ /* 0x000fd8000fffe0ff */
.L_x_76:
[----:B--2---:R-:W-:Y:S01]  /*3f80*/  ULEA UR5, UR7, UR62, 0x3 ;  /* 0x0000003e07057291 */ /* 0x004fe2000f8e18ff */
[----:B------:R-:W-:Y:S11]  /*3f90*/  @P2 BRA `(.L_x_74) ;  /* 0x00000000000c2947 */ /* 0x000ff60003800000 */
[----:B-1----:R-:W-:Y:S04]  /*3fa0*/  SHF.L.U32 R6, R8, 0x1f, RZ ;  /* 0x0000001f08067819 */ /* 0x002fe800000006ff */
[----:B------:R-:W1:Y:S02]  /*3fb0*/  SYNCS.PHASECHK.TRANS64.TRYWAIT P0, [UR5], R6 ;  /* 0x00000006ff0075a7 */ /* 0x000e640008001105 */
[----:B-1----:R-:W-:Y:S05]  /*3fc0*/  @!P0 BRA `(.L_x_75) ;  /* 0x0000006000748947 */ /* 0x002fea0003800000 */
.L_x_74:
[----:B------:R-:W-:Y:S01]  /*3fd0*/  UISETP.NE.AND UP0, UPT, UR61, 0x1, UPT ;  /* 0x000000013d00788c */ /* 0x000fe2000bf05270 */
[----:B------:R-:W-:Y:S01]  /*3fe0*/  PLOP3.LUT P2, PT, PT, PT, PT, 0x80, 0x8 ;  /* 0x000000000008781c */ /* 0x000fe20003f4f070 */
[----:B------:R-:W-:Y:S01]  /*3ff0*/  UIADD3 UR9, UPT, UPT, UR7, 0x1, URZ ;  /* 0x0000000107097890 */ /* 0x000fe2000fffe0ff */
[----:B-1----:R-:W-:Y:S01]  /*4000*/  MOV.SPILL R6, UR65 ;  /* 0x0000004100067c02 */ /* 0x002fe20009000f00 */
[----:B------:R-:W-:Y:S01]  /*4010*/  UIADD3 UR63, UPT, UPT, UR5, 0x18, URZ ;  /* 0x00000018053f7890 */ /* 0x000fe2000fffe0ff */
[----:B------:R-:W-:Y:S01]  /*4020*/  MOV.SPILL R5, UR64 ;  /* 0x0000004000057c02 */ /* 0x000fe20009000f00 */
[----:B------:R-:W-:Y:S01]  /*4030*/  UISETP.NE.AND UP1, UPT, UR9, 0x3, UPT ;  /* 0x000000030900788c */ /* 0x000fe2000bf25270 */
[----:B------:R-:W-:Y:S01]  /*4040*/  PLOP3.LUT P0, PT, PT, PT, UP0, 0x80, 0x8 ;  /* 0x000000000008781c */ /* 0x000fe20003f0f008 */
[----:B------:R-:W-:Y:S02]  /*4050*/  ULEA UR6, UR7, UR67, 0xb ;  /* 0x0000004307067291 */ /* 0x000fe4000f8e58ff */
[----:B------:R-:W-:Y:S02]  /*4060*/  USEL UR5, URZ, 0x1, UP1 ;  /* 0x00000001ff057887 */ /* 0x000fe40008800000 */
[----:B------:R-:W-:Y:S02]  /*4070*/  USEL UR9, UR9, URZ, UP1 ;  /* 0x000000ff09097287 */ /* 0x000fe40008800000 */
[----:B------:R-:W-:Y:S02]  /*4080*/  ULEA UR4, UR7, UR66, 0xb ;  /* 0x0000004207047291 */ /* 0x000fe4000f8e58ff */
[----:B------:R-:W-:Y:S01]  /*4090*/  @UP0 ULEA UR7, UR9, UR62, 0x3 ;  /* 0x0000003e09070291 */ /* 0x000fe2000f8e18ff */
[----:B------:R-:W-:Y:S01]  /*40a0*/  LOP3.LUT R8, R8, UR5, RZ, 0x3c, !PT ;  /* 0x0000000508087c12 */ /* 0x000fe2000f8e3cff */
[----:B------:R-:W-:Y:S02]  /*40b0*/  UIADD3 UR20, UPT, UPT, UR6, 0x2, URZ ;  /* 0x0000000206147890 */ /* 0x000fe4000fffe0ff */
[----:B------:R-:W-:Y:S01]  /*40c0*/  UIADD3 UR18, UPT, UPT, UR4, 0x2, URZ ;  /* 0x0000000204127890 */ /* 0x000fe2000fffe0ff */
[----:B------:R-:W-:Y:S01]  /*40d0*/  @P0 SHF.L.U32 R3, R8, 0x1f, RZ ;  /* 0x0000001f08030819 */ /* 0x000fe200000006ff */
[----:B------:R-:W-:Y:S02]  /*40e0*/  UIADD3 UR16, UPT, UPT, UR6, 0x4, URZ ;  /* 0x0000000406107890 */ /* 0x000fe4000fffe0ff */
[----:B------:R-:W-:Y:S01]  /*40f0*/  UIADD3 UR10, UPT, UPT, UR4, 0x4, URZ ;  /* 0x00000004040a7890 */ /* 0x000fe2000fffe0ff */
[----:B------:R2:W3:Y:S01]  /*4100*/  @P0 SYNCS.PHASECHK.TRANS64.TRYWAIT P2, [UR7], R3 ;  /* 0x00000003ff0005a7 */ /* 0x0004e20008041107 */
[----:B------:R-:W-:Y:S02]  /*4110*/  UIADD3 UR14, UPT, UPT, UR6, 0x6, URZ ;  /* 0x00000006060e7890 */ /* 0x000fe4000fffe0ff */
        /* <DEDUP_REMOVED lines=21> */
[----:B------:R-:W-:Y:S01]  /*4270*/  UIADD3 UR61, UPT, UPT, UR61, -0x1, URZ ;  /* 0xffffffff3d3d7890 */ /* 0x000fe2000fffe0ff */
[----:B------:R-:W-:Y:S01]  /*4280*/  UMOV UR7, 0x40004040 ;  /* 0x4000404000077882 */ /* 0x000fe20000000000 */
[----:B------:R-:W-:Y:S01]  /*4290*/  UMOV UR64, 0x0 ;  /* 0x0000000000407882 */ /* 0x000fe20000000000 */
[----:B------:R-:W-:Y:S01]  /*42a0*/  UMOV UR65, 0x8200910 ;  /* 0x0820091000417882 */ /* 0x000fe20000000000 */
[----:B------:R-:W-:Y:S01]  /*42b0*/  UMOV UR5, 0x40004040 ;  /* 0x4000404000057882 */ /* 0x000fe20000000000 */
[----:B------:R-:W-:Y:S01]  /*42c0*/  UMOV UR21, 0x40004040 ;  /* 0x4000404000157882 */ /* 0x000fe20000000000 */
[----:B------:R1:W-:Y:S01]  /*42d0*/  UTCHMMA.2CTA gdesc[UR4], gdesc[UR6], tmem[UR8], tmem[UR64], idesc[UR65], UP2 ;  /* 0x00ff4006040075ea */ /* 0x0003e20009200008 */
[----:B------:R-:W-:Y:S01]  /*42e0*/  UPLOP3.LUT UP2, UPT, UPT, UPT, UPT, 0x80, 0x8 ;  /* 0x000000000008789c */ /* 0x000fe20003f4f070 */
[----:B------:R-:W-:Y:S01]  /*42f0*/  UMOV UR19, 0x40004040 ;  /* 0x4000404000137882 */ /* 0x000fe20000000000 */
[----:B------:R-:W-:Y:S01]  /*4300*/  UMOV UR17, 0x40004040 ;  /* 0x4000404000117882 */ /* 0x000fe20000000000 */
[----:B------:R4:W-:Y:S01]  /*4310*/  UTCHMMA.2CTA gdesc[UR18], gdesc[UR20], tmem[UR8], tmem[UR64], idesc[UR65], UPT ;  /* 0x00ff4014120075ea */ /* 0x0009e2000ba00008 */
        /* <DEDUP_REMOVED lines=19> */
[----:B-1----:R-:W-:Y:S01]  /*4450*/  UMOV UR7, 0x8200910 ;  /* 0x0820091000077882 */ /* 0x002fe20000000000 */
[----:B------:R-:W-:Y:S01]  /*4460*/  UMOV UR35, 0x40004040 ;  /* 0x4000404000237882 */ /* 0x000fe20000000000 */
[----:B------:R-:W-:Y:S01]  /*4470*/  UMOV UR33, 0x40004040 ;  /* 0x4000404000217882 */ /* 0x000fe20000000000 */
[----:B------:R-:W-:Y:S01]  /*4480*/  UMOV UR27, 0x40004040 ;  /* 0x40004040001b7882 */ /* 0x000fe20000000000 */
[----:B------:R-:W-:Y:S01]  /*4490*/  UMOV UR25, 0x40004040 ;  /* 0x4000404000197882 */ /* 0x000fe20000000000 */
[----:B----4-:R-:W-:Y:S02]  /*44a0*/  UIADD3 UR20, UPT, UPT, UR4, 0x602, URZ ;  /* 0x0000060204147890 */ /* 0x010fe4000fffe0ff */
[----:B------:R-:W-:Y:S02]  /*44b0*/  UIADD3 UR18, UPT, UPT, UR6, 0x604, URZ ;  /* 0x0000060406127890 */ /* 0x000fe4000fffe0ff */
[----:B--2---:R-:W-:Y:S02]  /*44c0*/  UIADD3 UR16, UPT, UPT, UR4, 0x604, URZ ;  /* 0x0000060404107890 */ /* 0x004fe4000fffe0ff */
[----:B------:R-:W-:Y:S01]  /*44d0*/  UIADD3 UR10, UPT, UPT, UR6, 0x606, URZ ;  /* 0x00000606060a7890 */ /* 0x000fe2000fffe0ff */
[----:B------:R-:W-:Y:S01]  /*44e0*/  R2UR.FILL UR65, R6 ;  /* 0x00000000064172ca */ /* 0x000fe200004e0000 */
[----:B------:R-:W-:Y:S01]  /*44f0*/  UMOV UR14, 0x0 ;  /* 0x00000000000e7882 */ /* 0x000fe20000000000 */
[----:B------:R-:W-:Y:S01]  /*4500*/  UMOV UR15, 0x8200910 ;  /* 0x08200910000f7882 */ /* 0x000fe20000000000 */
[----:B------:R-:W-:Y:S01]  /*4510*/  UMOV UR12, 0x0 ;  /* 0x00000000000c7882 */ /* 0x000fe20000000000 */
[----:B------:R-:W-:Y:S01]  /*4520*/  UTCHMMA.2CTA gdesc[UR28], gdesc[UR30], tmem[UR8], tmem[UR14], idesc[UR15], UPT ;  /* 0x00ff0e1e1c0075ea */ /* 0x000fe2000ba00008 */
[----:B------:R-:W-:Y:S01]  /*4530*/  UTCHMMA.2CTA gdesc[UR56], gdesc[UR58], tmem[UR8], tmem[UR14], idesc[UR15], UPT ;  /* 0x00ff0e3a380075ea */ /* 0x000fe2000ba00008 */
[----:B------:R-:W-:Y:S01]  /*4540*/  UMOV UR13, 0x8200910 ;  /* 0x08200910000d7882 */ /* 0x000fe20000000000 */
[----:B------:R-:W-:Y:S01]  /*4550*/  UTCHMMA.2CTA gdesc[UR52], gdesc[UR54], tmem[UR8], tmem[UR14], idesc[UR15], UPT ;  /* 0x00ff0e36340075ea */ /* 0x000fe2000ba00008 */
[----:B------:R-:W-:Y:S01]  /*4560*/  UIADD3 UR4, UPT, UPT, UR4, 0x606, URZ ;  /* 0x0000060604047890 */ /* 0x000fe2000fffe0ff */
[----:B------:R-:W-:Y:S01]  /*4570*/  UTCHMMA.2CTA gdesc[UR48], gdesc[UR50], tmem[UR8], tmem[UR12], idesc[UR13], UPT ;  /* 0x00ff0c32300075ea */ /* 0x000fe2000ba00008 */
[----:B------:R-:W-:Y:S01]  /*4580*/  UTCHMMA.2CTA gdesc[UR44], gdesc[UR46], tmem[UR8], tmem[UR12], idesc[UR13], UPT ;  /* 0x00ff0c2e2c0075ea */ /* 0x000fe2000ba00008 */
[----:B------:R-:W-:Y:S01]  /*4590*/  UMOV UR6, 0x0 ;  /* 0x0000000000067882 */ /* 0x000fe20000000000 */
[----:B------:R-:W-:Y:S01]  /*45a0*/  UTCHMMA.2CTA gdesc[UR40], gdesc[UR42], tmem[UR8], tmem[UR12], idesc[UR13], UPT ;  /* 0x00ff0c2a280075ea */ /* 0x000fe2000ba00008 */
[----:B------:R1:W-:Y:S01]  /*45b0*/  UTCHMMA.2CTA gdesc[UR36], gdesc[UR38], tmem[UR8], tmem[UR6], idesc[UR7], UPT ;  /* 0x00ff0626240075ea */ /* 0x0003e2000ba00008 */
[----:B------:R2:W-:Y:S01]  /*45c0*/  UTCHMMA.2CTA gdesc[UR32], gdesc[UR34], tmem[UR8], tmem[UR76], idesc[UR77], UPT ;  /* 0x00ff4c22200075ea */ /* 0x0005e2000ba00008 */
[----:B------:R-:W-:Y:S01]  /*45d0*/  UMOV UR23, 0x40004040 ;  /* 0x4000404000177882 */ /* 0x000fe20000000000 */
[----:B------:R2:W-:Y:S01]  /*45e0*/  UTCHMMA.2CTA gdesc[UR24], gdesc[UR26], tmem[UR8], tmem[UR74], idesc[UR75], UPT ;  /* 0x00ff4a1a180075ea */ /* 0x0005e2000ba00008 */
[----:B------:R-:W-:Y:S01]  /*45f0*/  R2UR.FILL UR64, R5 ;  /* 0x00000000054072ca */ /* 0x000fe200004e0000 */
[----:B------:R2:W-:Y:S01]  /*4600*/  UTCHMMA.2CTA gdesc[UR20], gdesc[UR22], tmem[UR8], tmem[UR72], idesc[UR73], UPT ;  /* 0x00ff4816140075ea */ /* 0x0005e2000ba00008 */
[----:B------:R2:W-:Y:S01]  /*4610*/  UTCHMMA.2CTA gdesc[UR16], gdesc[UR18], tmem[UR8], tmem[UR70], idesc[UR71], UPT ;  /* 0x00ff4612100075ea */ /* 0x0005e2000ba00008 */
[----:B------:R2:W-:Y:S01]  /*4620*/  UTCHMMA.2CTA gdesc[UR4], gdesc[UR10], tmem[UR8], tmem[UR68], idesc[UR69], UPT ;  /* 0x00ff440a040075ea */ /* 0x0005e2000ba00008 */
[----:B------:R2:W-:Y:S09]  /*4630*/  UTCBAR.2CTA.MULTICAST [UR63], URZ, UR65 ;  /* 0x000000ff3f0073e9 */ /* 0x0005f20008200841 */
[----:B------:R-:W-:Y:S01]  /*4640*/  UISETP.NE.AND UP0, UPT, UR60, UR64, UPT ;  /* 0x000000403c00728c */ /* 0x000fe2000bf05270 */
[----:B-1----:R-:W-:Y:S08]  /*4650*/  UMOV UR7, UR9 ;  /* 0x0000000900077c82 */ /* 0x002ff00008000000 */
[----:B---3--:R-:W-:Y:S05]  /*4660*/  BRA.U UP0, `(.L_x_76) ;  /* 0xfffffff900447547 */ /* 0x008fea000b83ffff */
.L_x_73:
[----:B--2---:R-:W-:Y:S01]  /*4670*/  R2UR UR4, R4 ;  /* 0x00000000040472ca */ /* 0x004fe200000e0000 */
[----:B------:R-:W-:Y:S01]  /*4680*/  UMOV UR60, UR64 ;  /* 0x00000040003c7c82 */ /* 0x000fe20008000000 */
[----:B------:R-:W-:-:S11]  /*4690*/  R2UR UR5, R13 ;  /* 0x000000000d0572ca */ /* 0x000fd600000e0000 */
[----:B------:R-:W-:-:S09]  /*46a0*/  UIADD3 UR4, UPT, UPT, UR4, 0xa0, URZ ;  /* 0x000000a004047890 */ /* 0x000fd2000fffe0ff */
[----:B------:R2:W-:Y:S01]  /*46b0*/  UTCBAR.2CTA.MULTICAST [UR4], URZ, UR5 ;  /* 0x000000ff040073e9 */ /* 0x0005e20008200805 */
[----:B------:R-:W-:Y:S02]  /*46c0*/  NOP ;  /* 0x0000000000007918 */ /* 0x000fe40000000000 */
.L_x_71:
[----:B--2---:R-:W-:Y:S02]  /*46d0*/  R2UR UR4, R14 ;  /* 0x000000000e0472ca */ /* 0x004fe400000e0000 */
[----:B------:R-:W-:-:S04]  /*46e0*/  ISETP.NE.AND P0, PT, R10, 0x2, PT ;  /* 0x000000020a00780c */ /* 0x000fc80003f05270 */
[----:B------:R-:W-:Y:S02]  /*46f0*/  SEL R4, RZ, 0x1, P0 ;  /* 0x00000001ff047807 */ /* 0x000fe40000000000 */
[----:B------:R-:W-:Y:S02]  /*4700*/  SEL R10, R10, RZ, P0 ;  /* 0x000000ff0a0a7207 */ /* 0x000fe40000000000 */
[----:B------:R-:W-:-:S03]  /*4710*/  LOP3.LUT R9, R9, R4, RZ, 0x3c, !PT ;  /* 0x0000000409097212 */ /* 0x000fc600078e3cff */
[----:B------:R-:W-:-:S04]  /*4720*/  UIADD3 UR4, UPT, UPT, UR4, 0x1, URZ ;  /* 0x0000000104047890 */ /* 0x000fc8000fffe0ff */
[----:B------:R-:W-:-:S04]  /*4730*/  UISETP.NE.AND UP0, UPT, UR4, 0x4, UPT ;  /* 0x000000040400788c */ /* 0x000fc8000bf05270 */
[----:B------:R-:W-:Y:S02]  /*4740*/  USEL UR5, URZ, 0x1, UP0 ;  /* 0x00000001ff057887 */ /* 0x000fe40008000000 */
[----:B------:R-:W-:-:S04]  /*4750*/  USEL UR4, UR4, URZ, UP0 ;  /* 0x000000ff04047287 */ /* 0x000fc80008000000 */
[----:B------:R-:W-:Y:S02]  /*4760*/  LOP3.LUT R11, R11, UR5, RZ, 0x3c, !PT ;  /* 0x000000050b0b7c12 */ /* 0x000fe4000f8e3cff */
[----:B------:R-:W-:Y:S01]  /*4770*/  IMAD.U32 R14, RZ, RZ, UR4 ;  /* 0x00000004ff0e7e24 */ /* 0x000fe2000f8e00ff */
[----:B------:R-:W-:Y:S06]  /*4780*/  @P1 BRA `(.L_x_77) ;  /* 0xfffffff4005c1947 */ /* 0x000fec000383ffff */
[----:B------:R-:W2:Y:S01]  /*4790*/  S2UR UR8, SR_CgaCtaId ;  /* 0x00000000000879c3 */ /* 0x000ea20000008800 */
[----:B------:R-:W-:Y:S02]  /*47a0*/  ELECT P0, URZ, PT ;  /* 0x0000000000ff782f */ /* 0x000fe40003800000 */
[----:B------:R-:W-:Y:S01]  /*47b0*/  R2UR UR5, R2 ;  /* 0x00000000020572ca */ /* 0x000fe200000e0000 */
[----:B------:R-:W-:Y:S01]  /*47c0*/  UMOV UR4, 0x40 ;  /* 0x0000004000047882 */ /* 0x000fe20000000000 */
[----:B------:R-:W-:-:S03]  /*47d0*/  IMAD.MOV.U32 R2, RZ, RZ, 0x1 ;  /* 0x00000001ff027424 */ /* 0x000fc600078e00ff */
[----:B------:R-:W-:Y:S08]  /*47e0*/  UVIRTCOUNT.DEALLOC.SMPOOL 0x80 ;  /* 0x000000800000784c */ /* 0x000ff00000000000 */
[----:B------:R-:W-:Y:S02]  /*47f0*/  UISETP.NE.AND UP1, UPT, UR5, URZ, UPT ;  /* 0x000000ff0500728c */ /* 0x000fe4000bf25270 */
[----:B--2---:R-:W-:-:S09]  /*4800*/  ULEA UR8, UR8, UR4, 0x18 ;  /* 0x0000000408087291 */ /* 0x004fd2000f8ec0ff */
[----:B------:R2:W-:Y:S01]  /*4810*/  @P0 STS.U8 [UR8+0x1c], R2 ;  /* 0x00001c02ff000988 */ /* 0x0005e20008000008 */
[----:B------:R-:W-:Y:S05]  /*4820*/  BRA.U UP1, `(.L_x_78) ;  /* 0x0000000101a87547 */ /* 0x000fea000b800000 */
[----:B------:R-:W-:Y:S01]  /*4830*/  R2UR UR4, R14 ;  /* 0x000000000e0472ca */ /* 0x000fe200000e0000 */
[----:B------:R-:W-:Y:S01]  /*4840*/  UIADD3 UR7, UPT, UPT, UR62, 0xc0, URZ ;  /* 0x000000c03e077890 */ /* 0x000fe2000fffe0ff */
[----:B-1----:R-:W-:-:S11]  /*4850*/  SHF.L.U32 R3, R11, 0x1f, RZ ;  /* 0x0000001f0b037819 */ /* 0x002fd600000006ff */
[----:B------:R-:W-:-:S09]  /*4860*/  ULEA UR4, UR4, UR7, 0x3 ;  /* 0x0000000704047291 */ /* 0x000fd2000f8e18ff */
[----:B------:R-:W1:Y:S02]  /*4870*/  SYNCS.PHASECHK.TRANS64.TRYWAIT P0, [UR4], R3 ;  /* 0x00000003ff0075a7 */ /* 0x000e640008001104 */
[----:B-1----:R-:W-:Y:S05]  /*4880*/  @!P0 BRA `(.L_x_79) ;  /* 0x00000058005c8947 */ /* 0x002fea0003800000 */
.L_x_173:
[----:B------:R-:W-:-:S13]  /*4890*/  R2UR UR4, R14 ;  /* 0x000000000e0472ca */ /* 0x000fda00000e0000 */
[----:B------:R-:W-:-:S04]  /*48a0*/  UIADD3 UR4, UPT, UPT, UR4, 0x1, URZ ;  /* 0x0000000104047890 */ /* 0x000fc8000fffe0ff */
[----:B------:R-:W-:-:S04]  /*48b0*/  UISETP.NE.AND UP0, UPT, UR4, 0x4, UPT ;  /* 0x000000040400788c */ /* 0x000fc8000bf05270 */
[----:B------:R-:W-:Y:S02]  /*48c0*/  USEL UR6, URZ, 0x1, UP0 ;  /* 0x00000001ff067887 */ /* 0x000fe40008000000 */
[----:B------:R-:W-:-:S04]  /*48d0*/  USEL UR4, UR4, URZ, UP0 ;  /* 0x000000ff04047287 */ /* 0x000fc80008000000 */
[----:B------:R-:W-:Y:S01]  /*48e0*/  ULEA UR5, UR4, UR7, 0x3 ;  /* 0x0000000704057291 */ /* 0x000fe2000f8e18ff */
[----:B-1----:R-:W-:-:S04]  /*48f0*/  LOP3.LUT R3, R11, UR6, RZ, 0x3c, !PT ;  /* 0x000000060b037c12 */ /* 0x002fc8000f8e3cff */
[----:B------:R-:W-:-:S04]  /*4900*/  SHF.L.U32 R5, R3, 0x1f, RZ ;  /* 0x0000001f03057819 */ /* 0x000fc800000006ff */
[----:B------:R-:W1:Y:S02]  /*4910*/  SYNCS.PHASECHK.TRANS64.TRYWAIT P0, [UR5], R5 ;  /* 0x00000005ff0075a7 */ /* 0x000e640008001105 */
[----:B-1----:R-:W-:Y:S05]  /*4920*/  @!P0 BRA `(.L_x_80) ;  /* 0x00000058004c8947 */ /* 0x002fea0003800000 */
.L_x_175:
        /* <DEDUP_REMOVED lines=9> */
.L_x_177:
[----:B------:R-:W-:-:S04]  /*49c0*/  UIADD3 UR4, UPT, UPT, UR4, 0x1, URZ ;  /* 0x0000000104047890 */ /* 0x000fc8000fffe0ff */
[----:B------:R-:W-:-:S04]  /*49d0*/  UISETP.NE.AND UP0, UPT, UR4, 0x4, UPT ;  /* 0x000000040400788c */ /* 0x000fc8000bf05270 */
[----:B------:R-:W-:Y:S02]  /*49e0*/  USEL UR5, URZ, 0x1, UP0 ;  /* 0x00000001ff057887 */ /* 0x000fe40008000000 */
[----:B------:R-:W-:-:S04]  /*49f0*/  USEL UR4, UR4, URZ, UP0 ;  /* 0x000000ff04047287 */ /* 0x000fc80008000000 */
[----:B------:R-:W-:Y:S01]  /*4a00*/  ULEA UR4, UR4, UR7, 0x3 ;  /* 0x0000000704047291 */ /* 0x000fe2000f8e18ff */
[----:B------:R-:W-:-:S04]  /*4a10*/  LOP3.LUT R3, R3, UR5, RZ, 0x3c, !PT ;  /* 0x0000000503037c12 */ /* 0x000fc8000f8e3cff */
[----:B------:R-:W-:Y:S01]  /*4a20*/  SHF.L.U32 R3, R3, 0x1f, RZ ;  /* 0x0000001f03037819 */ /* 0x000fe200000006ff */
[----:B-12---:R-:W-:-:S04]  /*4a30*/  IMAD.U32 R2, RZ, RZ, UR4 ;  /* 0x00000004ff027e24 */ /* 0x006fc8000f8e00ff */
[----:B------:R1:W2:Y:S03]  /*4a40*/  SYNCS.PHASECHK.TRANS64.TRYWAIT P0, [R2+URZ], R3 ;  /* 0x00000003020075a7 */ /* 0x0002a600080011ff */
[----:B--2---:R-:W-:Y:S05]  /*4a50*/  @!P0 NANOSLEEP.SYNCS 0x989680 ;  /* 0x009896800000895d */ /* 0x004fea0003900000 */
[----:B------:R-:W2:Y:S02]  /*4a60*/  @!P0 SYNCS.PHASECHK.TRANS64 P0, [R2+URZ], R3 ;  /* 0x00000003020085a7 */ /* 0x000ea400080010ff */
[----:B--2---:R-:W-:Y:S05]  /*4a70*/  @P0 BRA `(.L_x_82) ;  /* 0x0000000000240947 */ /* 0x004fea0003800000 */
.L_x_83:
[----:B--2---:R2:W3:Y:S02]  /*4a80*/  SYNCS.PHASECHK.TRANS64.TRYWAIT P0, [R2+URZ], R3 ;  /* 0x00000003020075a7 */ /* 0x0044e400080011ff */
[----:B---3--:R-:W-:Y:S05]  /*4a90*/  @!P0 NANOSLEEP.SYNCS 0x989680 ;  /* 0x009896800000895d */ /* 0x008fea0003900000 */
[----:B------:R-:W3:Y:S02]  /*4aa0*/  @!P0 SYNCS.PHASECHK.TRANS64 P0, [R2+URZ], R3 ;  /* 0x00000003020085a7 */ /* 0x000ee400080010ff */
[----:B---3--:R-:W-:Y:S05]  /*4ab0*/  @!P0 BRA `(.L_x_83) ;  /* 0xfffffffc00f08947 */ /* 0x008fea000383ffff */
[----:B------:R-:W-:Y:S05]  /*4ac0*/  BRA `(.L_x_82) ;  /* 0x0000000000107947 */ /* 0x000fea0003800000 */
.L_x_78:
[----:B------:R-:W-:Y:S01]  /*4ad0*/  R2UR UR5, R0 ;  /* 0x00000000000572ca */ /* 0x000fe200000e0000 */
[----:B------:R-:W-:-:S12]  /*4ae0*/  UIADD3 UR4, UPT, UPT, UR62, 0x100, URZ ;  /* 0x000001003e047890 */ /* 0x000fd8000fffe0ff */
[----:B------:R-:W-:-:S09]  /*4af0*/  UPRMT UR4, UR5, 0x654, UR4 ;  /* 0x0000065405047896 */ /* 0x000fd20008000004 */
[----:B------:R-:W-:Y:S03]  /*4b00*/  SYNCS.ARRIVE.TRANS64.RED.A1T0 RZ, [UR4], RZ ;  /* 0x000000ffffff79a7 */ /* 0x000fe60008100404 */
.L_x_82:
[----:B-12---:R-:W-:Y:S01]  /*4b10*/  SHF.L.U32 R3, RZ, 0x1f, RZ ;  /* 0x0000001fff037819 */ /* 0x006fe200000006ff */
[----:B------:R-:W-:Y:S01]  /*4b20*/  UIADD3 UR4, UPT, UPT, UR62, 0x100, URZ ;  /* 0x000001003e047890 */ /* 0x000fe2000fffe0ff */
[----:B------:R-:W-:Y:S02]  /*4b30*/  PLOP3.LUT P0, PT, PT, PT, UP1, 0x80, 0x8 ;  /* 0x000000000008781c */ /* 0x000fe40003f0f018 */
[----:B------:R-:W1:Y:S02]  /*4b40*/  SYNCS.PHASECHK.TRANS64.TRYWAIT P1, [UR62+0x100], R3 ;  /* 0x00010003ff0075a7 */ /* 0x000e64000802113e */
[----:B-1----:R-:W-:Y:S09]  /*4b50*/  @!P1 BRA `(.L_x_84) ;  /* 0x0000005400f09947 */ /* 0x002ff20003800000 */
.L_x_179:
[----:B------:R-:W-:Y:S02]  /*4b60*/  R2UR UR6, R0 ;  /* 0x00000000000672ca */ /* 0x000fe400000e0000 */
[----:B------:R-:W-:-:S11]  /*4b70*/  R2UR UR5, R16 ;  /* 0x00000000100572ca */ /* 0x000fd600000e0000 */
[----:B------:R-:W-:-:S03]  /*4b80*/  @!UP1 UPRMT UR4, UR6, 0x654, UR4 ;  /* 0x0000065406049896 */ /* 0x000fc60008000004 */
[----:B------:R-:W-:-:S06]  /*4b90*/  UMOV UR6, 0x1 ;  /* 0x0000000100067882 */ /* 0x000fcc0000000000 */
[----:B------:R-:W-:Y:S01]  /*4ba0*/  @!P0 SYNCS.ARRIVE.TRANS64.RED.A1T0 RZ, [UR4], RZ ;  /* 0x000000ffffff89a7 */ /* 0x000fe20008100404 */
[----:B------:R-:W-:Y:S01]  /*4bb0*/  NOP ;  /* 0x0000000000007918 */ /* 0x000fe20000000000 */
[----:B------:R-:W2:Y:S01]  /*4bc0*/  LDS R0, [UR8+0x14] ;  /* 0x00001408ff007984 */ /* 0x000ea20008000800 */
[----:B------:R-:W-:-:S03]  /*4bd0*/  ULOP3.LUT UR4, UR5, 0xffff, URZ, 0xc0, !UPT ;  /* 0x0000ffff05047892 */ /* 0x000fc6000f8ec0ff */
[----:B------:R-:W-:Y:S01]  /*4be0*/  UMOV UR5, 0xffff ;  /* 0x0000ffff00057882 */ /* 0x000fe20000000000 */
[----:B------:R-:W-:-:S04]  /*4bf0*/  USHF.R.U32.HI UR4, URZ, 0x5, UR4 ;  /* 0x00000005ff047899 */ /* 0x000fc80008011604 */
[----:B------:R-:W-:Y:S02]  /*4c00*/  USHF.L.U32 UR5, UR5, UR4, URZ ;  /* 0x0000000405057299 */ /* 0x000fe400080006ff */
[----:B------:R-:W-:-:S04]  /*4c10*/  USHF.L.U32 UR4, UR6, UR4, URZ ;  /* 0x0000000406047299 */ /* 0x000fc800080006ff */
[----:B--2---:R-:W-:-:S04]  /*4c20*/  LOP3.LUT R0, R0, UR5, RZ, 0xc0, !PT ;  /* 0x0000000500007c12 */ /* 0x004fc8000f8ec0ff */
[----:B------:R-:W-:-:S13]  /*4c30*/  ISETP.NE.AND P0, PT, R0, UR5, PT ;  /* 0x0000000500007c0c */ /* 0x000fda000bf05270 */
[----:B------:R-:W-:Y:S05]  /*4c40*/  @P0 BRA `(.L_x_85) ;  /* 0x0000000000580947 */ /* 0x000fea0003800000 */
[----:B------:R-:W2:Y:S02]  /*4c50*/  LDS R0, [UR8+0x18] ;  /* 0x00001808ff007984 */ /* 0x000ea40008000800 */
[----:B--2---:R-:W-:-:S04]  /*4c60*/  LOP3.LUT R0, R0, UR4, RZ, 0xc0, !PT ;  /* 0x0000000400007c12 */ /* 0x004fc8000f8ec0ff */
[----:B------:R-:W-:-:S13]  /*4c70*/  ISETP.NE.AND P0, PT, R0, UR4, PT ;  /* 0x0000000400007c0c */ /* 0x000fda000bf05270 */
[----:B------:R-:W-:Y:S05]  /*4c80*/  @P0 BRA `(.L_x_86) ;  /* 0x00000000003c0947 */ /* 0x000fea0003800000 */
[----:B-1----:R-:W1:Y:S01]  /*4c90*/  S2R R2, SR_LANEID ;  /* 0x0000000000027919 */ /* 0x002e620000000000 */
[----:B------:R-:W-:Y:S01]  /*4ca0*/  ULOP3.LUT UR5, URZ, UR5, URZ, 0x33, !UPT ;  /* 0x00000005ff057292 */ /* 0x000fe2000f8e33ff */
[----:B------:R-:W-:Y:S01]  /*4cb0*/  LOP3.LUT R4, RZ, UR4, RZ, 0x33, !PT ;  /* 0x00000004ff047c12 */ /* 0x000fe2000f8e33ff */
[----:B------:R-:W-:Y:S02]  /*4cc0*/  VOTEU.ANY UR4, UPT, PT ;  /* 0x0000000000047886 */ /* 0x000fe400038e0100 */
[----:B------:R-:W-:Y:S01]  /*4cd0*/  UFLO.U32 UR4, UR4 ;  /* 0x00000004000472bd */ /* 0x000fe200080e0000 */
[----:B------:R-:W2:Y:S01]  /*4ce0*/  REDUX UR6, R4 ;  /* 0x00000000040673c4 */ /* 0x000ea20000000000 */
[----:B------:R-:W-:-:S06]  /*4cf0*/  IMAD.U32 R0, RZ, RZ, UR5 ;  /* 0x00000005ff007e24 */ /* 0x000fcc000f8e00ff */
[----:B------:R3:W-:Y:S01]  /*4d00*/  UTCATOMSWS.AND URZ, UR5 ;  /* 0x0000000500ff79e3 */ /* 0x0007e20008000000 */
[----:B------:R-:W4:Y:S01]  /*4d10*/  REDUX UR7, R0 ;  /* 0x00000000000773c4 */ /* 0x000f220000000000 */
[----:B-1----:R-:W-:Y:S01]  /*4d20*/  ISETP.EQ.U32.AND P0, PT, R2, UR4, PT ;  /* 0x0000000402007c0c */ /* 0x002fe2000bf02070 */
[----:B--2---:R-:W-:Y:S01]  /*4d30*/  IMAD.U32 R2, RZ, RZ, UR6 ;  /* 0x00000006ff027e24 */ /* 0x004fe2000f8e00ff */
[----:B----4-:R-:W-:-:S11]  /*4d40*/  MOV R3, UR7 ;  /* 0x0000000700037c02 */ /* 0x010fd60008000f00 */
[----:B------:R3:W-:Y:S04]  /*4d50*/  @P0 ATOMS.AND RZ, [UR8+0x14], R3 ;  /* 0x00001403ffff098c */ /* 0x0007e8000a800008 */
[----:B------:R3:W-:Y:S01]  /*4d60*/  @P0 ATOMS.AND RZ, [UR8+0x18], R2 ;  /* 0x00001802ffff098c */ /* 0x0007e2000a800008 */
[----:B------:R-:W-:Y:S05]  /*4d70*/  BRA `(.L_x_87) ;  /* 0x0000000000147947 */ /* 0x000fea0003800000 */
.L_x_86:
[----:B-1----:R-:W-:Y:S02]  /*4d80*/  MOV R2, 0x4da0 ;  /* 0x00004da000027802 */ /* 0x002fe40000000f00 */
[----:B-----5:R-:W-:Y:S05]  /*4d90*/  CALL.REL.NOINC `($__internal_0_$__cuda_sm10x_tcgen05_guardrail_trap_col_being_dealloced_not_returned_by_alloc) ;  /* 0x0000005800c87944 */ /* 0x020fea0003c00000 */
[----:B------:R-:W-:Y:S05]  /*4da0*/  BRA `(.L_x_87) ;  /* 0x0000000000087947 */ /* 0x000fea0003800000 */
.L_x_85:
[----:B-1----:R-:W-:Y:S02]  /*4db0*/  MOV R2, 0x4dd0 ;  /* 0x00004dd000027802 */ /* 0x002fe40000000f00 */
[----:B-----5:R-:W-:Y:S05]  /*4dc0*/  CALL.REL.NOINC `($__internal_2_$__cuda_sm10x_tcgen05_guardrail_trap_unallocated_columns_being_dealloced) ;  /* 0x0000005800d47944 */ /* 0x020fea0003c00000 */
.L_x_87:
[----:B------:R-:W-:Y:S01]  /*4dd0*/  NOP ;  /* 0x0000000000007918 */ /* 0x000fe20000000000 */
[----:B---3--:R-:W-:Y:S05]  /*4de0*/  EXIT ;  /* 0x000000000000794d */ /* 0x008fea0003800000 */
.L_x_58:
[----:B------:R-:W-:-:S09]  /*4df0*/  UISETP.NE.OR UP0, UPT, UR18, 0x3, !UP4 ;  /* 0x000000031200788c */ /* 0x000fd2000e705670 */
[----:B------:R-:W-:Y:S05]  /*4e00*/  BRA.U UP0, `(.L_x_88) ;  /* 0x0000001100f07547 */ /* 0x000fea000b800000 */
[----:B------:R-:W2:Y:S01]  /*4e10*/  LDCU.64 UR4, c[0x0][0x888] ;  /* 0x00011100ff0477ac */ /* 0x000ea20008000a00 */
[----:B------:R-:W3:Y:S01]  /*4e20*/  LDC.64 R12, c[0x0][0x348] ;  /* 0x0000d200ff0c7b82 */ /* 0x000ee20000000a00 */
[----:B------:R-:W-:Y:S02]  /*4e30*/  HFMA2 R9, -RZ, RZ, 0, 0 ;  /* 0x00000000ff097431 */ /* 0x000fe400000001ff */
[----:B------:R-:W-:Y:S01]  /*4e40*/  IMAD.MOV.U32 R11, RZ, RZ, 0x1 ;  /* 0x00000001ff0b7424 */ /* 0x000fe200078e00ff */
[----:B------:R-:W4:Y:S01]  /*4e50*/  LDCU UR38, c[0x0][0x370] ;  /* 0x00006e00ff2677ac */ /* 0x000f220008000800 */
[----:B------:R-:W-:Y:S01]  /*4e60*/  IMAD.MOV.U32 R10, RZ, RZ, RZ ;  /* 0x000000ffff0a7224 */ /* 0x000fe200078e00ff */
[----:B------:R-:W-:Y:S01]  /*4e70*/  MOV R3, 0x2000 ;  /* 0x0000200000037802 */ /* 0x000fe20000000f00 */
[----:B------:R-:W4:Y:S01]  /*4e80*/  LDCU.128 UR48, c[0x0][0xb10] ;  /* 0x00016200ff3077ac */ /* 0x000f220008000c00 */
[----:B------:R-:W1:Y:S01]  /*4e90*/  LDCU UR37, c[0x0][0x374] ;  /* 0x00006e80ff2577ac */ /* 0x000e620008000800 */
[----:B------:R-:W1:Y:S01]  /*4ea0*/  LDCU.64 UR30, c[0x0][0x890] ;  /* 0x00011200ff1e77ac */ /* 0x000e620008000a00 */
[----:B--2---:R-:W-:Y:S01]  /*4eb0*/  UISETP.NE.U32.AND UP0, UPT, UR4, URZ, UPT ;  /* 0x000000ff0400728c */ /* 0x004fe2000bf05070 */
[----:B------:R-:W2:Y:S01]  /*4ec0*/  LDCU UR15, c[0x0][0xb0c] ;  /* 0x00016180ff0f77ac */ /* 0x000ea20008000800 */
[----:B------:R-:W3:Y:S01]  /*4ed0*/  LDCU UR53, c[0x0][0xb20] ;  /* 0x00016400ff3577ac */ /* 0x000ee20008000800 */
[----:B------:R-:W3:Y:S01]  /*4ee0*/  LDCU UR4, c[0x0][0xb30] ;  /* 0x00016600ff0477ac */ /* 0x000ee20008000800 */
[----:B------:R-:W-:Y:S01]  /*4ef0*/  UMOV UR21, 0x400 ;  /* 0x0000040000157882 */ /* 0x000fe20000000000 */
[----:B----4-:R-:W-:-:S02]  /*4f00*/  UIMAD.WIDE.U32 UR6, UR38, UR48, URZ ;  /* 0x00000030260672a5 */ /* 0x010fc4000f8e00ff */
[----:B-1----:R-:W-:Y:S02]  /*4f10*/  UIMAD.WIDE.U32 UR8, UR37, UR51, URZ ;  /* 0x00000033250872a5 */ /* 0x002fe4000f8e00ff */
[----:B------:R-:W-:Y:S02]  /*4f20*/  ULEA UR21, UR62, UR21, 0x18 ;  /* 0x000000153e157291 */ /* 0x000fe4000f8ec0ff */
[----:B------:R-:W-:Y:S02]  /*4f30*/  UISETP.NE.AND.EX UP6, UPT, UR5, URZ, UPT, UP0 ;  /* 0x000000ff0500728c */ /* 0x000fe4000bfc5300 */
[----:B------:R-:W-:Y:S02]  /*4f40*/  UISETP.NE.AND UP0, UPT, UR39, 0x1, UPT ;  /* 0x000000012700788c */ /* 0x000fe4000bf05270 */
[----:B------:R-:W-:Y:S02]  /*4f50*/  UISETP.NE.U32.AND UP0, UPT, UR30, URZ, UPT ;  /* 0x000000ff1e00728c */ /* 0x000fe4000bf05070 */
[----:B------:R-:W-:Y:S01]  /*4f60*/  UIADD3 UR45, UPT, UPT, UR21, 0x48, URZ ;  /* 0x00000048152d7890 */ /* 0x000fe2000fffe0ff */
[----:B------:R-:W-:Y:S01]  /*4f70*/  UMOV UR6, UR7 ;  /* 0x0000000700067c82 */ /* 0x000fe20008000000 */
[----:B------:R-:W-:Y:S01]  /*4f80*/  UMOV UR46, UR9 ;  /* 0x00000009002e7c82 */ /* 0x000fe20008000000 */
[----:B------:R-:W-:-:S02]  /*4f90*/  UISETP.GE.AND UP2, UPT, UR39, 0x1, UPT ;  /* 0x000000012700788c */ /* 0x000fc4000bf46270 */
[----:B------:R-:W-:Y:S02]  /*4fa0*/  UISETP.NE.AND.EX UP5, UPT, UR31, URZ, UPT, UP0 ;  /* 0x000000ff1f00728c */ /* 0x000fe4000bfa5300 */
[----:B------:R-:W-:Y:S01]  /*4fb0*/  UPLOP3.LUT UP3, UPT, UPT, UPT, UPT, 0x40, 0x4 ;  /* 0x000000000004789c */ /* 0x000fe20003f6e870 */
[----:B------:R-:W1:Y:S01]  /*4fc0*/  LDCU.64 UR22, c[0x0][0xb28] ;  /* 0x00016500ff1677ac */ /* 0x000e620008000a00 */
[----:B--2---:R-:W-:Y:S02]  /*4fd0*/  UISETP.NE.AND UP2, UPT, UR15, 0x1, UPT ;  /* 0x000000010f00788c */ /* 0x004fe4000bf45270 */
[----:B------:R-:W-:Y:S02]  /*4fe0*/  UIADD3 UR41, UPT, UPT, UR21, 0x30, URZ ;  /* 0x0000003015297890 */ /* 0x000fe4000fffe0ff */
[----:B------:R-:W-:Y:S02]  /*4ff0*/  UIADD3 UR33, UPT, UPT, UR21, 0x38, URZ ;  /* 0x0000003815217890 */ /* 0x000fe4000fffe0ff */
[----:B------:R-:W-:-:S02]  /*5000*/  UIADD3 UR25, UPT, UPT, UR21, 0x40, URZ ;  /* 0x0000004015197890 */ /* 0x000fc4000fffe0ff */
[----:B------:R-:W-:Y:S02]  /*5010*/  UPRMT UR45, UR62, 0x654, UR45 ;  /* 0x000006543e2d7896 */ /* 0x000fe4000800002d */
[----:B------:R-:W-:Y:S02]  /*5020*/  USHF.R.U32.HI UR47, URZ, UR49, UR6 ;  /* 0x00000031ff2f7299 */ /* 0x000fe40008011606 */
[----:B---3--:R-:W-:Y:S02]  /*5030*/  USHF.R.U32.HI UR46, URZ, UR53, UR46 ;  /* 0x00000035ff2e7299 */ /* 0x008fe4000801162e */
[----:B------:R-:W-:Y:S02]  /*5040*/  UISETP.NE.AND UP0, UPT, UR50, 0x1, UPT ;  /* 0x000000013200788c */ /* 0x000fe4000bf05270 */
[----:B------:R-:W-:-:S11]  /*5050*/  UISETP.NE.AND UP4, UPT, UR4, 0x1, UPT ;  /* 0x000000010400788c */ /* 0x000fd6000bf85270 */
.L_x_99:
[C---:B------:R-:W-:Y:S02]  /*5060*/  LEA R8, R10.reuse, UR21, 0x3 ;  /* 0x000000150a087c11 */ /* 0x040fe4000f8e18ff */
[----:B------:R-:W-:Y:S02]  /*5070*/  SHF.L.U32 R5, R9, 0x1f, RZ ;  /* 0x0000001f09057819 */ /* 0x000fe400000006ff */
[----:B------:R-:W-:Y:S02]  /*5080*/  LEA R6, R10, UR21, 0x4 ;  /* 0x000000150a067c11 */ /* 0x000fe4000f8e20ff */
[----:B--2---:R-:W2:Y:S02]  /*5090*/  SYNCS.PHASECHK.TRANS64.TRYWAIT P0, [R8+URZ+0x80], R5 ;  /* 0x00008005080075a7 */ /* 0x004ea400080011ff */
[----:B--2---:R-:W-:Y:S05]  /*50a0*/  @!P0 BRA `(.L_x_89) ;  /* 0x0000005000b48947 */ /* 0x004fea0003800000 */
.L_x_180:
[----:B--2---:R-:W2:Y:S01]  /*50b0*/  LDS.128 R4, [R6+0x110] ;  /* 0x0001100006047984 */ /* 0x004ea20000000c00 */
[----:B------:R-:W-:Y:S01]  /*50c0*/  UISETP.GE.AND UP0, UPT, UR39, 0x1, UPT ;  /* 0x000000012700788c */ /* 0x000fe2000bf06270 */
[----:B------:R-:W-:Y:S01]  /*50d0*/  @!PT LDS RZ, [RZ] ;  /* 0x00000000fffff984 */ /* 0x000fe20000000800 */
[----:B------:R-:W-:Y:S01]  /*50e0*/  @!PT LDS RZ, [RZ] ;  /* 0x00000000fffff984 */ /* 0x000fe20000000800 */
[----:B------:R-:W-:Y:S01]  /*50f0*/  @!PT LDS RZ, [RZ] ;  /* 0x00000000fffff984 */ /* 0x000fe20000000800 */
[----:B------:R-:W-:Y:S01]  /*5100*/  @!PT LDS RZ, [RZ] ;  /* 0x00000000fffff984 */ /* 0x000fe20000000800 */
[----:B------:R3:W-:Y:S06]  /*5110*/  MEMBAR.ALL.CTA ;  /* 0x0000000000007992 */ /* 0x0007ec0000008000 */
[----:B---3--:R-:W3:Y:S01]  /*5120*/  FENCE.VIEW.ASYNC.S ;  /* 0x00000000000073c6 */ /* 0x008ee20000000000 */
[----:B--2---:R-:W-:Y:S11]  /*5130*/  LOP3.LUT P0, RZ, R6, 0x1, RZ, 0xc0, !PT ;  /* 0x0000000106ff7812 */ /* 0x004ff6000780c0ff */
[----:B------:R-:W-:Y:S02]  /*5140*/  @!UPT UIADD3 URZ, UPT, UPT, URZ, URZ, URZ ;  /* 0x000000fffffff290 */ /* 0x000fe4000fffe0ff */
[----:B---3--:R-:W-:Y:S01]  /*5150*/  VOTEU.ANY UP2, P0 ;  /* 0x0000000000ff7886 */ /* 0x008fe20000040100 */
[----:B------:R-:W-:Y:S11]  /*5160*/  PLOP3.LUT P0, PT, PT, PT, UP2, 0x80, 0x8 ;  /* 0x000000000008781c */ /* 0x000ff60003f0f028 */
[----:B------:R-:W-:Y:S02]  /*5170*/  @!UPT UIADD3 URZ, UPT, UPT, URZ, URZ, URZ ;  /* 0x000000fffffff290 */ /* 0x000fe4000fffe0ff */
[----:B------:R-:W-:Y:S02]  /*5180*/  @P0 SHF.R.U32.HI R0, RZ, 0x10, R5 ;  /* 0x00000010ff000819 */ /* 0x000fe40000011605 */
[----:B------:R-:W-:Y:S02]  /*5190*/  @P0 MOV R2, R4 ;  /* 0x0000000400020202 */ /* 0x000fe40000000f00 */
[----:B------:R-:W-:Y:S01]  /*51a0*/  @P0 R2UR UR4, R0 ;  /* 0x00000000000402ca */ /* 0x000fe200000e0000 */
[----:B------:R-:W-:Y:S01]  /*51b0*/  VIADD R0, R8, 0x90 ;  /* 0x0000009008007836 */ /* 0x000fe20000000000 */
[----:B------:R-:W-:Y:S02]  /*51c0*/  @P0 LOP3.LUT R4, R5, 0xffff, RZ, 0xc0, !PT ;  /* 0x0000ffff05040812 */ /* 0x000fe400078ec0ff */
[----:B------:R-:W-:Y:S02]  /*51d0*/  @P0 R2UR UR6, R2 ;  /* 0x00000000020602ca */ /* 0x000fe400000e0000 */
[----:B------:R-:W-:Y:S02]  /*51e0*/  PRMT R0, RZ, 0x654, R0 ;  /* 0x00000654ff007816 */ /* 0x000fe40000000000 */
[----:B------:R-:W-:Y:S02]  /*51f0*/  @P0 R2UR UR5, R4 ;  /* 0x00000000040502ca */ /* 0x000fe400000e0000 */
[----:B------:R2:W-:Y:S03]  /*5200*/  SYNCS.ARRIVE.TRANS64.RED.A1T0 RZ, [R0+URZ], RZ ;  /* 0x000000ff00ff79a7 */ /* 0x0005e600081004ff */
[----:B------:R-:W-:Y:S04]  /*5210*/  @UP2 UMOV UR29, UR4 ;  /* 0x00000004001d2c82 */ /* 0x000fe80008000000 */
[----:B------:R-:W-:Y:S04]  /*5220*/  @UP2 UMOV UR14, UR6 ;  /* 0x00000006000e2c82 */ /* 0x000fe80008000000 */
[----:B------:R-:W-:Y:S01]  /*5230*/  @UP2 UMOV UR13, UR5 ;  /* 0x00000005000d2c82 */ /* 0x000fe20008000000 */
[----:B------:R-:W-:Y:S05]  /*5240*/  BRA.U !UP0, `(.L_x_90) ;  /* 0x0000000108c07547 */ /* 0x000fea000b800000 */
[----:B------:R-:W-:Y:S02]  /*5250*/  UIMAD.WIDE.U32 UR16, UR13, UR51, URZ ;  /* 0x000000330d1072a5 */ /* 0x000fe4000f8e00ff */
[----:B------:R-:W-:Y:S02]  /*5260*/  UP2UR UR20, UPR, URZ, 0x4 ;  /* 0x00000004ff147883 */ /* 0x000fe40008000000 */
[----:B------:R-:W-:Y:S02]  /*5270*/  UISETP.NE.AND UP2, UPT, UR50, 0x1, UPT ;  /* 0x000000013200788c */ /* 0x000fe4000bf45270 */
[----:B------:R-:W-:Y:S02]  /*5280*/  UIMAD.WIDE.U32 UR18, UR14, UR48, URZ ;  /* 0x000000300e1272a5 */ /* 0x000fe4000f8e00ff */
[----:B------:R-:W-:Y:S02]  /*5290*/  USEL UR4, UR37, UR46, !UP2 ;  /* 0x0000002e25047287 */ /* 0x000fe4000d000000 */
[----:B------:R-:W-:Y:S02]  /*52a0*/  UISETP.NE.AND UP0, UPT, UR15, 0x1, UPT ;  /* 0x000000010f00788c */ /* 0x000fe4000bf05270 */
[----:B------:R-:W-:Y:S02]  /*52b0*/  UP2UR UR24, UPR, URZ, 0x2 ;  /* 0x00000002ff187883 */ /* 0x000fe40008000000 */
[----:B------:R-:W-:Y:S02]  /*52c0*/  UISETP.NE.AND UP1, UPT, UR39, 0x1, UPT ;  /* 0x000000012700788c */ /* 0x000fe4000bf25270 */
[----:B-1----:R-:W-:Y:S02]  /*52d0*/  UIMAD.WIDE.U32 UR8, UR4, UR22, URZ ;  /* 0x00000016040872a5 */ /* 0x002fe4000f8e00ff */
[----:B------:R-:W-:Y:S01]  /*52e0*/  USEL UR7, UR38, UR47, !UP0 ;  /* 0x0000002f26077287 */ /* 0x000fe2000c000000 */
[----:B------:R-:W-:Y:S02]  /*52f0*/  UMOV UR5, UR17 ;  /* 0x0000001100057c82 */ /* 0x000fe40008000000 */
[----:B------:R-:W-:Y:S02]  /*5300*/  USHF.R.U32.HI UR6, URZ, UR53, UR5 ;  /* 0x00000035ff067299 */ /* 0x000fe40008011605 */
[----:B------:R-:W-:Y:S02]  /*5310*/  UIMAD.WIDE.U32 UR10, UR7, UR22, URZ ;  /* 0x00000016070a72a5 */ /* 0x000fe4000f8e00ff */
[----:B------:R-:W-:Y:S02]  /*5320*/  USEL UR6, UR13, UR6, !UP2 ;  /* 0x000000060d067287 */ /* 0x000fe4000d000000 */
[----:B------:R-:W-:Y:S01]  /*5330*/  UISETP.NE.AND UP2, UPT, UR20, URZ, UPT ;  /* 0x000000ff1400728c */ /* 0x000fe2000bf45270 */
[----:B------:R-:W-:Y:S02]  /*5340*/  UMOV UR5, UR19 ;  /* 0x0000001300057c82 */ /* 0x000fe40008000000 */
[----:B------:R-:W-:Y:S03]  /*5350*/  USHF.R.U32.HI UR12, URZ, UR49, UR5 ;  /* 0x00000031ff0c7299 */ /* 0x000fe60008011605 */
[----:B------:R-:W-:Y:S02]  /*5360*/  UMOV UR5, UR9 ;  /* 0x0000000900057c82 */ /* 0x000fe40008000000 */
[----:B------:R-:W-:Y:S03]  /*5370*/  @UP1 USHF.R.U32.HI UR4, URZ, UR23, UR5 ;  /* 0x00000017ff041299 */ /* 0x000fe60008011605 */
[----:B------:R-:W-:Y:S01]  /*5380*/  UMOV UR5, UR11 ;  /* 0x0000000b00057c82 */ /* 0x000fe20008000000 */
[----:B------:R-:W-:Y:S02]  /*5390*/  UIMAD UR4, UR39, UR4, URZ ;  /* 0x00000004270472a4 */ /* 0x000fe4000f8e02ff */
[----:B------:R-:W-:Y:S02]  /*53a0*/  @UP1 USHF.R.U32.HI UR7, URZ, UR23, UR5 ;  /* 0x00000017ff071299 */ /* 0x000fe40008011605 */
[----:B------:R-:W-:Y:S02]  /*53b0*/  USEL UR5, UR14, UR12, !UP0 ;  /* 0x0000000c0e057287 */ /* 0x000fe4000c000000 */
[----:B------:R-:W-:Y:S02]  /*53c0*/  UIMAD.WIDE.U32 UR10, UR6, UR22, URZ ;  /* 0x00000016060a72a5 */ /* 0x000fe4000f8e00ff */
[----:B------:R-:W-:Y:S02]  /*53d0*/  UIMAD UR8, UR39, UR7, URZ ;  /* 0x00000007270872a4 */ /* 0x000fe4000f8e02ff */
[----:B------:R-:W-:Y:S03]  /*53e0*/  UISETP.GE.AND UP0, UPT, UR6, UR4, UPT ;  /* 0x000000040600728c */ /* 0x000fe6000bf06270 */
[----:B------:R-:W-:Y:S01]  /*53f0*/  UMOV UR4, UR11 ;  /* 0x0000000b00047c82 */ /* 0x000fe20008000000 */
[----:B------:R-:W-:Y:S02]  /*5400*/  UISETP.GE.OR UP0, UPT, UR5, UR8, UP0 ;  /* 0x000000080500728c */ /* 0x000fe40008706670 */
[----:B------:R-:W-:Y:S02]  /*5410*/  USHF.R.U32.HI UR4, URZ, UR23, UR4 ;  /* 0x00000017ff047299 */ /* 0x000fe40008011604 */
[----:B------:R-:W-:Y:S02]  /*5420*/  UIMAD.WIDE.U32 UR8, UR5, UR22, URZ ;  /* 0x00000016050872a5 */ /* 0x000fe4000f8e00ff */
[----:B------:R-:W-:Y:S04]  /*5430*/  USEL UR10, UR6, UR4, !UP1 ;  /* 0x00000004060a7287 */ /* 0x000fe8000c800000 */
[----:B------:R-:W-:Y:S01]  /*5440*/  UIADD3 UR11, UPT, UPT, -UR10, URZ, URZ ;  /* 0x000000ff0a0b7290 */ /* 0x000fe2000fffe1ff */
[----:B------:R-:W-:Y:S02]  /*5450*/  @!UP0 UMOV UR4, UR9 ;  /* 0x0000000900048c82 */ /* 0x000fe40008000000 */
[----:B------:R-:W-:Y:S02]  /*5460*/  @!UP0 USHF.R.U32.HI UR4, URZ, UR23, UR4 ;  /* 0x00000017ff048299 */ /* 0x000fe40008011604 */
[----:B------:R-:W-:Y:S02]  /*5470*/  UIMAD UR8, UR39, UR11, UR6 ;  /* 0x0000000b270872a4 */ /* 0x000fe4000f8e0206 */
[----:B------:R-:W-:Y:S02]  /*5480*/  @!UP0 USEL UR4, UR5, UR4, !UP1 ;  /* 0x0000000405048287 */ /* 0x000fe4000c800000 */
[----:B------:R-:W-:Y:S02]  /*5490*/  UISETP.NE.AND UP1, UPT, UR24, URZ, UPT ;  /* 0x000000ff1800728c */ /* 0x000fe4000bf25270 */
[----:B------:R-:W-:Y:S02]  /*54a0*/  @!UP0 UIMAD UR7, UR7, UR8, UR4 ;  /* 0x00000008070782a4 */ /* 0x000fe4000f8e0204 */
[----:B------:R-:W-:Y:S02]  /*54b0*/  @!UP0 UIADD3 UR9, UPT, UPT, UR10, -UR4, URZ ;  /* 0x800000040a098290 */ /* 0x000fe4000fffe0ff */
[----:B------:R-:W-:Y:S02]  /*54c0*/  UIADD3 UR8, UPT, UPT, -UR6, URZ, URZ ;  /* 0x000000ff06087290 */ /* 0x000fe4000fffe1ff */
[----:B------:R-:W-:Y:S02]  /*54d0*/  UIADD3 UR4, UPT, UPT, -UR5, URZ, URZ ;  /* 0x000000ff05047290 */ /* 0x000fe4000fffe1ff */
[----:B------:R-:W-:Y:S03]  /*54e0*/  @!UP0 UIMAD UR6, UR9, UR39, UR5 ;  /* 0x00000027090682a4 */ /* 0x000fe6000f8e0205 */
[----:B------:R-:W-:Y:S01]  /*54f0*/  @!UP0 UMOV UR5, UR7 ;  /* 0x0000000700058c82 */ /* 0x000fe20008000000 */
[----:B------:R-:W-:Y:S02]  /*5500*/  UIMAD UR7, UR15, UR4, UR14 ;  /* 0x000000040f0772a4 */ /* 0x000fe4000f8e020e */
[----:B------:R-:W-:Y:S02]  /*5510*/  UIMAD UR4, UR50, UR8, UR13 ;  /* 0x00000008320472a4 */ /* 0x000fe4000f8e020d */
[----:B------:R-:W-:Y:S02]  /*5520*/  UIMAD UR14, UR5, UR15, UR7 ;  /* 0x0000000f050e72a4 */ /* 0x000fe4000f8e0207 */
[----:B------:R-:W-:Y:S11]  /*5530*/  UIMAD UR13, UR6, UR50, UR4 ;  /* 0x00000032060d72a4 */ /* 0x000ff6000f8e0204 */
[----:B------:R-:W-:Y:S01]  /*5540*/  @!UPT UIADD3 URZ, UPT, UPT, URZ, URZ, URZ ;  /* 0x000000fffffff290 */ /* 0x000fe2000fffe0ff */
.L_x_90:
[----:B------:R-:W3:Y:S01]  /*5550*/  @!UP4 LDCU.128 UR8, c[0x0][0xb10] ;  /* 0x00016200ff08c7ac */ /* 0x000ee20008000c00 */
[----:B------:R-:W-:Y:S02]  /*5560*/  ISETP.NE.U32.AND P0, PT, RZ, UR30, PT ;  /* 0x0000001eff007c0c */ /* 0x000fe4000bf05070 */
[----:B------:R-:W-:Y:S02]  /*5570*/  SHF.L.U32 R4, R11, 0x1f, RZ ;  /* 0x0000001f0b047819 */ /* 0x000fe400000006ff */
[----:B------:R-:W-:Y:S01]  /*5580*/  ISETP.NE.AND.EX P0, PT, RZ, UR31, PT, P0 ;  /* 0x0000001fff007c0c */ /* 0x000fe2000bf05300 */
[----:B------:R-:W4:Y:S01]  /*5590*/  @!UP4 LDCU UR5, c[0x0][0xb0c] ;  /* 0x00016180ff05c7ac */ /* 0x000f220008000800 */
[----:B------:R-:W-:Y:S02]  /*55a0*/  USHF.L.U32 UR42, UR27, 0x7, URZ ;  /* 0x000000071b2a7899 */ /* 0x000fe400080006ff */
[----:B------:R-:W-:Y:S02]  /*55b0*/  USHF.L.U32 UR43, UR26, 0x6, URZ ;  /* 0x000000061a2b7899 */ /* 0x000fe400080006ff */
[----:B---3--:R-:W-:Y:S07]  /*55c0*/  UIMAD.WIDE.U32 UR6, UR14, UR8, URZ ;  /* 0x000000080e0672a5 */ /* 0x008fee000f8e00ff */
[----:B------:R-:W-:Y:S01]  /*55d0*/  @!UP4 UMOV UR4, UR7 ;  /* 0x000000070004cc82 */ /* 0x000fe20008000000 */
[----:B----4-:R-:W-:Y:S02]  /*55e0*/  @!UP4 UISETP.NE.AND UP0, UPT, UR5, 0x1, UPT ;  /* 0x000000010500c88c */ /* 0x010fe4000bf05270 */
[----:B------:R-:W-:Y:S02]  /*55f0*/  @!UP4 USHF.R.U32.HI UR4, URZ, UR9, UR4 ;  /* 0x00000009ff04c299 */ /* 0x000fe40008011604 */
[----:B------:R-:W-:Y:S02]  /*5600*/  UIMAD.WIDE.U32 UR6, UR13, UR11, URZ ;  /* 0x0000000b0d0672a5 */ /* 0x000fe4000f8e00ff */
[----:B------:R-:W-:Y:S02]  /*5610*/  @!UP4 USEL UR8, UR14, UR4, !UP0 ;  /* 0x000000040e08c287 */ /* 0x000fe4000c000000 */
[----:B------:R-:W-:Y:S03]  /*5620*/  @!UP4 UISETP.NE.AND UP0, UPT, UR10, 0x1, UPT ;  /* 0x000000010a00c88c */ /* 0x000fe6000bf05270 */
[----:B------:R-:W-:Y:S02]  /*5630*/  @!UP4 UMOV UR6, UR7 ;  /* 0x000000070006cc82 */ /* 0x000fe40008000000 */
[----:B------:R-:W3:Y:S02]  /*5640*/  @!UP4 LDCU UR4, c[0x0][0xb20] ;  /* 0x00016400ff04c7ac */ /* 0x000ee40008000800 */
[----:B---3--:R-:W-:Y:S04]  /*5650*/  @!UP4 USHF.R.U32.HI UR6, URZ, UR4, UR6 ;  /* 0x00000004ff06c299 */ /* 0x008fe80008011606 */
[----:B------:R-:W-:Y:S04]  /*5660*/  @!UP4 USEL UR6, UR13, UR6, !UP0 ;  /* 0x000000060d06c287 */ /* 0x000fe8000c000000 */
[----:B------:R-:W-:Y:S02]  /*5670*/  @!UP4 UIADD3 UR4, UPT, UPT, -UR8, UR6, URZ ;  /* 0x000000060804c290 */ /* 0x000fe4000fffe1ff */
[----:B------:R-:W-:Y:S02]  /*5680*/  @!UP4 UIADD3 UR6, UPT, UPT, UR8, -UR6, URZ ;  /* 0x800000060806c290 */ /* 0x000fe4000fffe0ff */
[----:B------:R-:W-:Y:S02]  /*5690*/  @!UP4 UIMAD UR14, UR4, UR5, UR14 ;  /* 0x00000005040ec2a4 */ /* 0x000fe4000f8e020e */
[----:B------:R-:W-:Y:S01]  /*56a0*/  @!UP4 UIMAD UR13, UR6, UR10, UR13 ;  /* 0x0000000a060dc2a4 */ /* 0x000fe2000f8e020d */
[----:B------:R-:W-:Y:S11]  /*56b0*/  BRA.U UP3, `(.L_x_91) ;  /* 0x0000000103107547 */ /* 0x000ff6000b800000 */
[----:B--2---:R-:W-:Y:S04]  /*56c0*/  MOV R0, UR52 ;  /* 0x0000003400007c02 */ /* 0x004fe80008000f00 */
[----:B------:R-:W-:Y:S04]  /*56d0*/  SHF.L.U32 R5, R0, 0x1f, RZ ;  /* 0x0000001f00057819 */ /* 0x000fe800000006ff */
[----:B------:R-:W2:Y:S02]  /*56e0*/  SYNCS.PHASECHK.TRANS64.TRYWAIT P1, [UR21+0x78], R5 ;  /* 0x00007805ff0075a7 */ /* 0x000ea40008021115 */
[----:B--2---:R-:W-:Y:S05]  /*56f0*/  @!P1 BRA `(.L_x_92) ;  /* 0x0000004c00349947 */ /* 0x004fea0003800000 */
.L_x_91:
[----:B------:R-:W-:Y:S05]  /*5700*/  BRA.U !UP5, `(.L_x_93) ;  /* 0x000000010d387547 */ /* 0x000fea000b800000 */
[----:B------:R-:W-:Y:S01]  /*5710*/  UPLOP3.LUT UP1, UPT, UPT, UPT, UP6, 0x80, 0x8 ;  /* 0x000000000008789c */ /* 0x000fe20003f2f060 */
[----:B--2---:R-:W-:Y:S01]  /*5720*/  HFMA2 R0, -RZ, RZ, 0, 5.9604644775390625e-08 ;  /* 0x00000001ff007431 */ /* 0x004fe200000001ff */
[----:B------:R-:W2:Y:S01]  /*5730*/  LDCU.64 UR8, c[0x0][0x358] ;  /* 0x00006b00ff0877ac */ /* 0x000ea20008000a00 */
[----:B------:R-:W-:Y:S03]  /*5740*/  IMAD.MOV.U32 R56, RZ, RZ, 0x1 ;  /* 0x00000001ff387424 */ /* 0x000fe600078e00ff */
[----:B------:R-:W-:Y:S05]  /*5750*/  PLOP3.LUT P1, PT, PT, PT, UP1, 0x80, 0x8 ;  /* 0x000000000008781c */ /* 0x000fea0003f2f018 */
[----:B------:R-:W3:Y:S01]  /*5760*/  @UP1 LDCU.64 UR4, c[0x0][0x888] ;  /* 0x00011100ff0417ac */ /* 0x000ee20008000a00 */
[----:B------:R-:W-:Y:S07]  /*5770*/  @UP1 UIMAD UR6, UR60, UR30, URZ ;  /* 0x0000001e3c0612a4 */ /* 0x000fee000f8e02ff */
[----:B------:R-:W-:Y:S01]  /*5780*/  @!P1 PRMT R56, R0, 0x7610, R56 ;  /* 0x0000761000389816 */ /* 0x000fe20000000038 */
[----:B---3--:R-:W-:Y:S06]  /*5790*/  @UP1 UIMAD.WIDE UR4, UR6, 0x4, UR4 ;  /* 0x00000004060418a5 */ /* 0x008fec000f8e0204 */
[----:B------:R-:W-:Y:S01]  /*57a0*/  IMAD.U32 R6, RZ, RZ, UR4 ;  /* 0x00000004ff067e24 */ /* 0x000fe2000f8e00ff */
[----:B------:R-:W-:Y:S04]  /*57b0*/  MOV R7, UR5 ;  /* 0x0000000500077c02 */ /* 0x000fe80008000f00 */
[----:B------:R-:W3:Y:S01]  /*57c0*/  @!UP1 LDCU UR4, c[0x0][0x880] ;  /* 0x00011000ff0497ac */ /* 0x000ee20008000800 */
[----:B--2--5:R4:W5:Y:S02]  /*57d0*/  @P1 LDG.E R27, desc[UR8][R6.64] ;  /* 0x00000008061b1981 */ /* 0x024964000c1e1900 */
[----:B---34-:R-:W-:Y:S07]  /*57e0*/  @!P1 IMAD.U32 R27, RZ, RZ, UR4 ;  /* 0x00000004ff1b9e24 */ /* 0x018fee000f8e00ff */
.L_x_93:
[----:B-----5:R-:W-:Y:S01]  /*57f0*/  @!P0 FSETP.EQ.AND P2, PT, R27, RZ, PT ;  /* 0x000000ff1b00820b */ /* 0x020fe20003f42000 */
[----:B------:R-:W-:Y:S01]  /*5800*/  @!UPT UIADD3 URZ, UPT, UPT, URZ, URZ, URZ ;  /* 0x000000fffffff290 */ /* 0x000fe2000fffe0ff */
[----:B------:R-:W-:Y:S11]  /*5810*/  @!P0 BRA `(.L_x_94) ;  /* 0x0000000000148947 */ /* 0x000ff60003800000 */
[----:B------:R-:W-:Y:S02]  /*5820*/  LOP3.LUT P0, RZ, R56, 0xff, RZ, 0xc0, !PT ;  /* 0x000000ff38ff7812 */ /* 0x000fe4000780c0ff */
[----:B------:R-:W-:Y:S04]  /*5830*/  PLOP3.LUT P2, PT, PT, PT, UP1, 0x80, 0x8 ;  /* 0x000000000008781c */ /* 0x000fe80003f4f018 */
[----:B------:R-:W-:Y:S07]  /*5840*/  PLOP3.LUT P2, PT, P2, PT, PT, 0x8, 0x80 ;  /* 0x000000000080781c */ /* 0x000fee000174e170 */
[----:B------:R-:W-:Y:S11]  /*5850*/  @P0 FSETP.EQ.AND P2, PT, R27, RZ, PT ;  /* 0x000000ff1b00020b */ /* 0x000ff60003f42000 */
[----:B------:R-:W-:Y:S02]  /*5860*/  @!UPT UIADD3 URZ, UPT, UPT, URZ, URZ, URZ ;  /* 0x000000fffffff290 */ /* 0x000fe4000fffe0ff */
.L_x_94:
[----:B------:R-:W3:Y:S01]  /*5870*/  SYNCS.PHASECHK.TRANS64.TRYWAIT P0, [UR21+0x50], R4 ;  /* 0x00005004ff0075a7 */ /* 0x000ee20008001115 */
[----:B------:R-:W-:Y:S04]  /*5880*/  ELECT P1, URZ, PT ;  /* 0x0000000000ff782f */ /* 0x000fe80003820000 */
[----:B------:R-:W-:Y:S01]  /*5890*/  PLOP3.LUT P1, PT, P2, P1, PT, 0xf2, 0x2f ;  /* 0x00000000002f781c */ /* 0x000fe20001723e72 */
[----:B------:R-:W-:Y:S01]  /*58a0*/  @!UPT UIADD3 URZ, UPT, UPT, URZ, URZ, URZ ;  /* 0x000000fffffff290 */ /* 0x000fe2000fffe0ff */
[----:B---3--:R-:W-:Y:S11]  /*58b0*/  @!P0 BRA `(.L_x_95) ;  /* 0x0000004800dc8947 */ /* 0x008ff60003800000 */
.L_x_183:
[----:B------:R-:W-:Y:S01]  /*58c0*/  @!P1 IADD3 R2, P0, PT, R12, 0x580, RZ ;  /* 0x000005800c029810 */ /* 0x000fe20007f1e0ff */
[----:B------:R-:W-:Y:S01]  /*58d0*/  VOTEU.ALL UP0, P1 ;  /* 0x0000000000ff7886 */ /* 0x000fe20000800000 */
[----:B------:R-:W-:Y:S01]  /*58e0*/  UMOV UR6, 0x0 ;  /* 0x0000000000067882 */ /* 0x000fe20000000000 */
[----:B------:R-:W-:Y:S01]  /*58f0*/  UMOV UR7, 0x10000000 ;  /* 0x1000000000077882 */ /* 0x000fe20000000000 */
[----:B------:R-:W-:Y:S01]  /*5900*/  @!P1 R2UR UR5, R2 ;  /* 0x00000000020592ca */ /* 0x000fe200000e0000 */
[----:B--2---:R-:W-:Y:S01]  /*5910*/  @!P1 IMAD.X R0, RZ, RZ, R13, P0 ;  /* 0x000000ffff009224 */ /* 0x004fe200000e060d */
[----:B------:R-:W-:Y:S02]  /*5920*/  @!UP0 UIADD3 UR40, UPT, UPT, UR21, 0x200, URZ ;  /* 0x0000020015288890 */ /* 0x000fe4000fffe0ff */
[----:B------:R-:W-:Y:S02]  /*5930*/  @!UP0 UIADD3 UR10, UPT, UPT, UR42, 0x40, URZ ;  /* 0x000000402a0a8890 */ /* 0x000fe4000fffe0ff */
[----:B------:R-:W-:Y:S01]  /*5940*/  @!P1 R2UR UR4, R0 ;  /* 0x00000000000492ca */ /* 0x000fe200000e0000 */
[----:B------:R-:W-:Y:S01]  /*5950*/  @!UP0 UIADD3 UR8, UPT, UPT, UR21, 0x1200, URZ ;  /* 0x0000120015088890 */ /* 0x000fe2000fffe0ff */
[----:B------:R-:W-:Y:S01]  /*5960*/  @!P1 IMAD.MOV.U32 R0, RZ, RZ, 0x2000 ;  /* 0x00002000ff009424 */ /* 0x000fe200078e00ff */
[----:B------:R-:W-:Y:S01]  /*5970*/  VOTEU.ALL UP0, P1 ;  /* 0x0000000000ff7886 */ /* 0x000fe20000800000 */
[----:B------:R-:W-:Y:S01]  /*5980*/  UMOV UR44, UR60 ;  /* 0x0000003c002c7c82 */ /* 0x000fe20008000000 */
[----:B------:R-:W-:Y:S01]  /*5990*/  UMOV UR9, UR41 ;  /* 0x0000002900097c82 */ /* 0x000fe20008000000 */
[----:B------:R-:W-:Y:S01]  /*59a0*/  UMOV UR11, UR43 ;  /* 0x0000002b000b7c82 */ /* 0x000fe20008000000 */
[----:B------:R-:W-:Y:S01]  /*59b0*/  IMAD.U32 R6, RZ, RZ, UR5 ;  /* 0x00000005ff067e24 */ /* 0x000fe2000f8e00ff */
[----:B------:R-:W-:Y:S05]  /*59c0*/  UMOV UR12, UR60 ;  /* 0x0000003c000c7c82 */ /* 0x000fea0008000000 */
[----:B------:R-:W-:Y:S01]  /*59d0*/  IMAD.U32 R7, RZ, RZ, UR4 ;  /* 0x00000004ff077e24 */ /* 0x000fe2000f8e00ff */
[----:B------:R-:W-:Y:S04]  /*59e0*/  @!P1 R2UR UR4, R6 ;  /* 0x00000000060492ca */ /* 0x000fe800000e0000 */
[----:B------:R-:W-:Y:S11]  /*59f0*/  @!P1 R2UR UR5, R7 ;  /* 0x00000000070592ca */ /* 0x000ff600000e0000 */
[----:B------:R-:W-:Y:S02]  /*5a00*/  @!UPT UIADD3 URZ, UPT, UPT, URZ, URZ, URZ ;  /* 0x000000fffffff290 */ /* 0x000fe4000fffe0ff */
[----:B------:R-:W-:Y:S01]  /*5a10*/  @!UP0 UTMALDG.3D [UR40], [UR4], desc[UR6] ;  /* 0x00000628040085b4 */ /* 0x000fe20008011000 */
[----:B------:R-:W-:Y:S05]  /*5a20*/  VOTEU.ALL UP0, P1 ;  /* 0x0000000000ff7886 */ /* 0x000fea0000800000 */
[----:B------:R2:W-:Y:S01]  /*5a30*/  @!UP0 UTMALDG.3D [UR8], [UR4], desc[UR6] ;  /* 0x00000608040085b4 */ /* 0x0005e20008011000 */
[----:B------:R3:W-:Y:S01]  /*5a40*/  @!P1 SYNCS.ARRIVE.TRANS64.RED.A0TR RZ, [UR21+0x30], R0 ;  /* 0x00003000ffff99a7 */ /* 0x0007e20008300415 */
[----:B--2---:R-:W-:Y:S09]  /*5a50*/  UPRMT UR4, UR62, 0x654, UR41 ;  /* 0x000006543e047896 */ /* 0x004ff20008000029 */
[----:B------:R-:W-:Y:S01]  /*5a60*/  SYNCS.ARRIVE.TRANS64.RED.A1T0 RZ, [UR4], RZ ;  /* 0x000000ffffff79a7 */ /* 0x000fe20008100404 */
[----:B------:R-:W2:Y:S02]  /*5a70*/  SYNCS.PHASECHK.TRANS64.TRYWAIT P0, [UR21+0x58], R4 ;  /* 0x00005804ff0075a7 */ /* 0x000ea40008001115 */
[----:B--23--:R-:W-:Y:S05]  /*5a80*/  @!P0 BRA `(.L_x_96) ;  /* 0x0000004800808947 */ /* 0x00cfea0003800000 */
.L_x_185:
[----:B------:R-:W-:Y:S01]  /*5a90*/  @!P1 IADD3 R2, P0, PT, R12, 0x580, RZ ;  /* 0x000005800c029810 */ /* 0x000fe20007f1e0ff */
[----:B------:R-:W-:Y:S01]  /*5aa0*/  VOTEU.ALL UP0, P1 ;  /* 0x0000000000ff7886 */ /* 0x000fe20000800000 */
[----:B------:R-:W-:Y:S01]  /*5ab0*/  UMOV UR6, 0x0 ;  /* 0x0000000000067882 */ /* 0x000fe20000000000 */
[----:B------:R-:W-:Y:S01]  /*5ac0*/  UMOV UR7, 0x10000000 ;  /* 0x1000000000077882 */ /* 0x000fe20000000000 */
[----:B------:R-:W-:Y:S01]  /*5ad0*/  @!P1 R2UR UR5, R2 ;  /* 0x00000000020592ca */ /* 0x000fe200000e0000 */
[----:B------:R-:W-:Y:S01]  /*5ae0*/  @!P1 IMAD.X R0, RZ, RZ, R13, P0 ;  /* 0x000000ffff009224 */ /* 0x000fe200000e060d */
[----:B------:R-:W-:Y:S02]  /*5af0*/  @!UP0 UIADD3 UR34, UPT, UPT, UR42, 0x10, URZ ;  /* 0x000000102a228890 */ /* 0x000fe4000fffe0ff */
[----:B------:R-:W-:Y:S02]  /*5b00*/  @!UP0 UIADD3 UR32, UPT, UPT, UR21, 0x2200, URZ ;  /* 0x0000220015208890 */ /* 0x000fe4000fffe0ff */
[----:B------:R-:W-:Y:S01]  /*5b10*/  @!P1 R2UR UR4, R0 ;  /* 0x00000000000492ca */ /* 0x000fe200000e0000 */
[----:B------:R-:W-:Y:S01]  /*5b20*/  @!UP0 UIADD3 UR10, UPT, UPT, UR42, 0x50, URZ ;  /* 0x000000502a0a8890 */ /* 0x000fe2000fffe0ff */
[----:B------:R-:W-:Y:S01]  /*5b30*/  @!P1 IMAD.MOV.U32 R0, RZ, RZ, 0x2000 ;  /* 0x00002000ff009424 */ /* 0x000fe200078e00ff */
[----:B------:R-:W-:Y:S01]  /*5b40*/  @!UP0 UIADD3 UR8, UPT, UPT, UR21, 0x3200, URZ ;  /* 0x0000320015088890 */ /* 0x000fe2000fffe0ff */
[----:B------:R-:W-:Y:S01]  /*5b50*/  VOTEU.ALL UP0, P1 ;  /* 0x0000000000ff7886 */ /* 0x000fe20000800000 */
[----:B------:R-:W-:Y:S02]  /*5b60*/  UMOV UR35, UR43 ;  /* 0x0000002b00237c82 */ /* 0x000fe40008000000 */
[----:B------:R-:W-:Y:S01]  /*5b70*/  IMAD.U32 R6, RZ, RZ, UR5 ;  /* 0x00000005ff067e24 */ /* 0x000fe2000f8e00ff */
[----:B------:R-:W-:Y:S01]  /*5b80*/  UMOV UR36, UR60 ;  /* 0x0000003c00247c82 */ /* 0x000fe20008000000 */
[----:B------:R-:W-:Y:S01]  /*5b90*/  UMOV UR9, UR33 ;  /* 0x0000002100097c82 */ /* 0x000fe20008000000 */
[----:B------:R-:W-:Y:S01]  /*5ba0*/  UMOV UR11, UR43 ;  /* 0x0000002b000b7c82 */ /* 0x000fe20008000000 */
[----:B------:R-:W-:Y:S02]  /*5bb0*/  UMOV UR12, UR60 ;  /* 0x0000003c000c7c82 */ /* 0x000fe40008000000 */
        /* <DEDUP_REMOVED lines=8> */
[----:B---3--:R-:W-:Y:S09]  /*5c40*/  UPRMT UR4, UR62, 0x654, UR33 ;  /* 0x000006543e047896 */ /* 0x008ff20008000021 */
[----:B------:R-:W-:Y:S01]  /*5c50*/  SYNCS.ARRIVE.TRANS64.RED.A1T0 RZ, [UR4], RZ ;  /* 0x000000ffffff79a7 */ /* 0x000fe20008100404 */
[----:B------:R-:W3:Y:S02]  /*5c60*/  SYNCS.PHASECHK.TRANS64.TRYWAIT P0, [UR21+0x60], R4 ;  /* 0x00006004ff0075a7 */ /* 0x000ee40008001115 */
[----:B---34-:R-:W-:Y:S05]  /*5c70*/  @!P0 BRA `(.L_x_97) ;  /* 0x00000048001c8947 */ /* 0x018fea0003800000 */
.L_x_187:
[----:B------:R-:W-:Y:S01]  /*5c80*/  @!P1 IADD3 R2, P0, PT, R12, 0x580, RZ ;  /* 0x000005800c029810 */ /* 0x000fe20007f1e0ff */
[----:B------:R-:W-:Y:S01]  /*5c90*/  VOTEU.ALL UP0, P1 ;  /* 0x0000000000ff7886 */ /* 0x000fe20000800000 */
[----:B------:R-:W-:Y:S01]  /*5ca0*/  UMOV UR6, 0x0 ;  /* 0x0000000000067882 */ /* 0x000fe20000000000 */
[----:B------:R-:W-:Y:S01]  /*5cb0*/  UMOV UR7, 0x10000000 ;  /* 0x1000000000077882 */ /* 0x000fe20000000000 */
[----:B------:R-:W-:Y:S01]  /*5cc0*/  @!P1 R2UR UR5, R2 ;  /* 0x00000000020592ca */ /* 0x000fe200000e0000 */
[----:B------:R-:W-:Y:S01]  /*5cd0*/  @!P1 IMAD.X R0, RZ, RZ, R13, P0 ;  /* 0x000000ffff009224 */ /* 0x000fe200000e060d */
[----:B------:R-:W-:Y:S01]  /*5ce0*/  @!UP0 UIADD3 UR26, UPT, UPT, UR42, 0x20, URZ ;  /* 0x000000202a1a8890 */ /* 0x000fe2000fffe0ff */
[----:B------:R-:W-:Y:S01]  /*5cf0*/  VIADD R10, R10, 0x1 ;  /* 0x000000010a0a7836 */ /* 0x000fe20000000000 */
        /* <DEDUP_REMOVED lines=24> */
.L_x_189:
[----:B------:R-:W-:Y:S01]  /*5e80*/  UPLOP3.LUT UP3, UPT, UPT, UPT, UPT, 0x80, 0x8 ;  /* 0x000000000008789c */ /* 0x000fe20003f6f070 */
[----:B------:R-:W-:Y:S01]  /*5e90*/  @!P1 IADD3 R2, P0, PT, R12, 0x580, RZ ;  /* 0x000005800c029810 */ /* 0x000fe20007f1e0ff */
[----:B------:R-:W-:Y:S01]  /*5ea0*/  UMOV UR6, 0x0 ;  /* 0x0000000000067882 */ /* 0x000fe20000000000 */
[----:B------:R-:W-:Y:S01]  /*5eb0*/  UMOV UR7, 0x10000000 ;  /* 0x1000000000077882 */ /* 0x000fe20000000000 */
[----:B------:R-:W-:Y:S01]  /*5ec0*/  VOTEU.ALL UP0, P1 ;  /* 0x0000000000ff7886 */ /* 0x000fe20000800000 */
[----:B------:R-:W-:Y:S01]  /*5ed0*/  @!P1 R2UR UR5, R2 ;  /* 0x00000000020592ca */ /* 0x000fe200000e0000 */
[----:B------:R-:W-:Y:S01]  /*5ee0*/  @!P1 IMAD.X R0, RZ, RZ, R13, P0 ;  /* 0x000000ffff009224 */ /* 0x000fe200000e060d */
[----:B------:R-:W-:Y:S01]  /*5ef0*/  UMOV UR19, UR43 ;  /* 0x0000002b00137c82 */ /* 0x000fe20008000000 */
[----:B------:R-:W-:Y:S01]  /*5f00*/  UMOV UR20, UR60 ;  /* 0x0000003c00147c82 */ /* 0x000fe20008000000 */
[----:B------:R-:W-:Y:S01]  /*5f10*/  @!UP0 UIADD3 UR18, UPT, UPT, UR42, 0x30, URZ ;  /* 0x000000302a128890 */ /* 0x000fe2000fffe0ff */
[----:B------:R-:W-:Y:S01]  /*5f20*/  R2UR UR26, R58 ;  /* 0x000000003a1a72ca */ /* 0x000fe200000e0000 */
[----:B------:R-:W-:Y:S01]  /*5f30*/  @!UP0 UIADD3 UR16, UPT, UPT, UR21, 0x6200, URZ ;  /* 0x0000620015108890 */ /* 0x000fe2000fffe0ff */
[----:B------:R-:W-:Y:S01]  /*5f40*/  @!P1 R2UR UR4, R0 ;  /* 0x00000000000492ca */ /* 0x000fe200000e0000 */
[----:B------:R-:W-:Y:S01]  /*5f50*/  @!UP0 UIADD3 UR17, UPT, UPT, UR21, 0x48, URZ ;  /* 0x0000004815118890 */ /* 0x000fe2000fffe0ff */
[----:B------:R-:W-:Y:S01]  /*5f60*/  R2UR UR24, R59 ;  /* 0x000000003b1872ca */ /* 0x000fe200000e0000 */
[----:B------:R-:W-:Y:S01]  /*5f70*/  @!UP0 UIADD3 UR10, UPT, UPT, UR42, 0x70, URZ ;  /* 0x000000702a0a8890 */ /* 0x000fe2000fffe0ff */
[----:B------:R-:W-:Y:S01]  /*5f80*/  ISETP.NE.AND P0, PT, R10, 0x2, PT ;  /* 0x000000020a00780c */ /* 0x000fe20003f05270 */
[----:B------:R-:W-:Y:S01]  /*5f90*/  @!UP0 UIADD3 UR8, UPT, UPT, UR21, 0x7200, URZ ;  /* 0x0000720015088890 */ /* 0x000fe2000fffe0ff */
[----:B--2---:R-:W-:Y:S01]  /*5fa0*/  IMAD.U32 R4, RZ, RZ, UR5 ;  /* 0x00000005ff047e24 */ /* 0x004fe2000f8e00ff */
[----:B------:R-:W-:Y:S01]  /*5fb0*/  VOTEU.ALL UP0, P1 ;  /* 0x0000000000ff7886 */ /* 0x000fe20000800000 */
[----:B------:R-:W-:Y:S01]  /*5fc0*/  UMOV UR11, UR43 ;  /* 0x0000002b000b7c82 */ /* 0x000fe20008000000 */
[----:B------:R-:W-:Y:S01]  /*5fd0*/  UMOV UR12, UR60 ;  /* 0x0000003c000c7c82 */ /* 0x000fe20008000000 */
[----:B------:R-:W-:Y:S01]  /*5fe0*/  UMOV UR9, UR17 ;  /* 0x0000001100097c82 */ /* 0x000fe20008000000 */
[----:B------:R-:W-:Y:S01]  /*5ff0*/  SEL R0, RZ, 0x1, P0 ;  /* 0x00000001ff007807 */ /* 0x000fe20000000000 */
[----:B------:R-:W-:Y:S01]  /*6000*/  UIADD3 UR27, UPT, UPT, UR13, UR26, URZ ;  /* 0x0000001a0d1b7290 */ /* 0x000fe2000fffe0ff */
[----:B------:R-:W-:Y:S01]  /*6010*/  IMAD.U32 R5, RZ, RZ, UR4 ;  /* 0x00000004ff057e24 */ /* 0x000fe2000f8e00ff */
[----:B------:R-:W-:Y:S01]  /*6020*/  @!P1 R2UR UR4, R4 ;  /* 0x00000000040492ca */ /* 0x000fe200000e0000 */
[----:B------:R-:W-:Y:S01]  /*6030*/  UIADD3 UR26, UPT, UPT, UR14, UR24, URZ ;  /* 0x000000180e1a7290 */ /* 0x000fe2000fffe0ff */
[----:B------:R-:W-:Y:S01]  /*6040*/  LOP3.LUT R9, R9, R0, RZ, 0x3c, !PT ;  /* 0x0000000009097212 */ /* 0x000fe200078e3cff */
[----:B------:R-:W-:Y:S01]  /*6050*/  UMOV UR60, UR29 ;  /* 0x0000001d003c7c82 */ /* 0x000fe20008000000 */
[----:B------:R-:W-:Y:S02]  /*6060*/  @!P1 R2UR UR5, R5 ;  /* 0x00000000050592ca */ /* 0x000fe400000e0000 */
[----:B------:R-:W-:Y:S02]  /*6070*/  LOP3.LUT R11, R11, 0x1, RZ, 0x3c, !PT ;  /* 0x000000010b0b7812 */ /* 0x000fe400078e3cff */
[----:B------:R-:W-:Y:S09]  /*6080*/  SEL R10, R10, RZ, P0 ;  /* 0x000000ff0a0a7207 */ /* 0x000ff20000000000 */
[----:B------:R2:W-:Y:S01]  /*6090*/  @!UP0 UTMALDG.3D [UR16], [UR4], desc[UR6] ;  /* 0x00000610040085b4 */ /* 0x0005e20008011000 */
[----:B------:R-:W-:Y:S05]  /*60a0*/  VOTEU.ALL UP0, P1 ;  /* 0x0000000000ff7886 */ /* 0x000fea0000800000 */
[----:B------:R2:W-:Y:S01]  /*60b0*/  @!UP0 UTMALDG.3D [UR8], [UR4], desc[UR6] ;  /* 0x00000608040085b4 */ /* 0x0005e20008011000 */
[----:B------:R2:W-:Y:S01]  /*60c0*/  @!P1 SYNCS.ARRIVE.TRANS64.RED.A0TR RZ, [UR21+0x48], R3 ;  /* 0x00004803ffff99a7 */ /* 0x0005e20008300415 */
[----:B------:R-:W-:Y:S01]  /*60d0*/  SYNCS.ARRIVE.TRANS64.RED.A1T0 RZ, [UR45], RZ ;  /* 0x000000ffffff79a7 */ /* 0x000fe2000810042d */
[----:B------:R-:W-:Y:S05]  /*60e0*/  BRA.U UP2, `(.L_x_99) ;  /* 0xffffffed02dc7547 */ /* 0x000fea000b83ffff */
[----:B--2---:R-:W-:-:S04]  /*60f0*/  SHF.L.U32 R3, R11, 0x1f, RZ ;  /* 0x0000001f0b037819 */ /* 0x004fc800000006ff */
[----:B------:R-:W2:Y:S02]  /*6100*/  SYNCS.PHASECHK.TRANS64.TRYWAIT P0, [UR21+0x50], R3 ;  /* 0x00005003ff0075a7 */ /* 0x000ea40008001115 */
[----:B--2---:R-:W-:Y:S05]  /*6110*/  @!P0 BRA `(.L_x_100) ;  /* 0x0000004400248947 */ /* 0x004fea0003800000 */
.L_x_191:
[----:B------:R-:W3:Y:S02]  /*6120*/  SYNCS.PHASECHK.TRANS64.TRYWAIT P0, [UR21+0x58], R3 ;  /* 0x00005803ff0075a7 */ /* 0x000ee40008001115 */
[----:B---3--:R-:W-:Y:S05]  /*6130*/  @!P0 BRA `(.L_x_101) ;  /* 0x0000004400348947 */ /* 0x008fea0003800000 */
.L_x_193:
[----:B------:R-:W3:Y:S02]  /*6140*/  SYNCS.PHASECHK.TRANS64.TRYWAIT P0, [UR21+0x60], R3 ;  /* 0x00006003ff0075a7 */ /* 0x000ee40008001115 */
[----:B---3--:R-:W-:Y:S05]  /*6150*/  @!P0 BRA `(.L_x_102) ;  /* 0x0000004400448947 */ /* 0x008fea0003800000 */
.L_x_195:
[----:B--2---:R-:W-:-:S07]  /*6160*/  MOV R0, UR21 ;  /* 0x0000001500007c02 */ /* 0x004fce0008000f00 */
.L_x_103:
[----:B--2---:R-:W-:-:S04]  /*6170*/  SHF.L.U32 R3, R11, 0x1f, RZ ;  /* 0x0000001f0b037819 */ /* 0x004fc800000006ff */
[----:B------:R2:W3:Y:S03]  /*6180*/  SYNCS.PHASECHK.TRANS64.TRYWAIT P0, [R0+URZ+0x68], R3 ;  /* 0x00006803000075a7 */ /* 0x0004e600080011ff */
[----:B---3--:R-:W-:Y:S05]  /*6190*/  @!P0 NANOSLEEP.SYNCS 0x989680 ;  /* 0x009896800000895d */ /* 0x008fea0003900000 */
[----:B------:R-:W3:Y:S02]  /*61a0*/  @!P0 SYNCS.PHASECHK.TRANS64 P0, [R0+URZ+0x68], R3 ;  /* 0x00006803000085a7 */ /* 0x000ee400080010ff */
[----:B-1-3--:R-:W-:Y:S05]  /*61b0*/  @P0 EXIT ;  /* 0x000000000000094d */ /* 0x00afea0003800000 */
[----:B------:R-:W-:Y:S05]  /*61c0*/  BRA `(.L_x_103) ;  /* 0xfffffffc00e87947 */ /* 0x000fea000383ffff */
.L_x_88:
[----:B------:R-:W-:-:S06]  /*61d0*/  UISETP.GE.AND UP0, UPT, UR18, 0x4, UPT ;  /* 0x000000041200788c */ /* 0x000fcc000bf06270 */
[----:B------:R-:W-:-:S13]  /*61e0*/  PLOP3.LUT P0, PT, PT, PT, UP0, 0x80, 0x8 ;  /* 0x000000000008781c */ /* 0x000fda0003f0f008 */
[----:B-1----:R-:W-:Y:S05]  /*61f0*/  @!P0 EXIT ;  /* 0x000000000000894d */ /* 0x002fea0003800000 */
[----:B------:R-:W-:Y:S01]  /*6200*/  BAR.SYNC.DEFER_BLOCKING 0x6, 0xa0 ;  /* 0x0182800000007b1d */ /* 0x000fe20000010000 */
[C---:B------:R-:W-:Y:S01]  /*6210*/  IMAD.SHL.U32 R3, R70.reuse, 0x10, RZ ;  /* 0x0000001046037824 */ /* 0x040fe200078e00ff */
[C---:B------:R-:W-:Y:S01]  /*6220*/  SHF.L.U32 R2, R70.reuse, 0x1, RZ ;  /* 0x0000000146027819 */ /* 0x040fe200000006ff */
[C---:B------:R-:W-:Y:S01]  /*6230*/  IMAD.SHL.U32 R8, R57.reuse, 0x200, RZ ;  /* 0x0000020039087824 */ /* 0x040fe200078e00ff */
[C---:B------:R-:W-:Y:S01]  /*6240*/  LOP3.LUT R71, R70.reuse, 0x60, RZ, 0xc0, !PT ;  /* 0x0000006046477812 */ /* 0x040fe200078ec0ff */
[----:B------:R-:W-:Y:S01]  /*6250*/  IMAD.SHL.U32 R4, R57, 0x200000, RZ ;  /* 0x0020000039047824 */ /* 0x000fe200078e00ff */
[----:B------:R-:W-:Y:S02]  /*6260*/  UMOV UR43, 0x400 ;  /* 0x00000400002b7882 */ /* 0x000fe40000000000 */
[----:B------:R-:W1:Y:S01]  /*6270*/  LDC.64 R54, c[0x0][0x8b0] ;  /* 0x00022c00ff367b82 */ /* 0x000e620000000a00 */
[----:B------:R-:W-:Y:S01]  /*6280*/  ULEA UR43, UR62, UR43, 0x18 ;  /* 0x0000002b3e2b7291 */ /* 0x000fe2000f8ec0ff */
[C---:B------:R-:W-:Y:S01]  /*6290*/  LOP3.LUT R69, R3.reuse, 0x590, RZ, 0xc0, !PT ;  /* 0x0000059003457812 */ /* 0x040fe200078ec0ff */
[----:B------:R-:W2:Y:S01]  /*62a0*/  LDCU.64 UR6, c[0x0][0x890] ;  /* 0x00011200ff0677ac */ /* 0x000ea20008000a00 */
[----:B------:R-:W-:Y:S01]  /*62b0*/  LOP3.LUT R3, R3, 0x60, RZ, 0xc0, !PT ;  /* 0x0000006003037812 */ /* 0x000fe200078ec0ff */
[----:B------:R-:W-:Y:S01]  /*62c0*/  IMAD.U32 R23, R70, 0x10000, RZ ;  /* 0x0001000046177824 */ /* 0x000fe200078e00ff */
[----:B------:R-:W-:Y:S01]  /*62d0*/  LOP3.LUT R69, R69, 0x200, R8, 0xf8, !PT ;  /* 0x0000020045457812 */ /* 0x000fe200078ef808 */
[----:B------:R-:W-:Y:S01]  /*62e0*/  UIADD3 UR4, UPT, UPT, UR43, 0x200, URZ ;  /* 0x000002002b047890 */ /* 0x000fe2000fffe0ff */
[----:B------:R-:W3:Y:S01]  /*62f0*/  LDC.64 R52, c[0x0][0x8a8] ;  /* 0x00022a00ff347b82 */ /* 0x000ee20000000a00 */
[----:B------:R-:W-:Y:S01]  /*6300*/  LOP3.LUT R2, R3, 0xc, R2, 0xf8, !PT ;  /* 0x0000000c03027812 */ /* 0x000fe200078ef802 */
[----:B------:R-:W-:Y:S01]  /*6310*/  HFMA2 R22, -RZ, RZ, 0, 0 ;  /* 0x00000000ff167431 */ /* 0x000fe200000001ff */
[----:B------:R-:W-:Y:S01]  /*6320*/  LOP3.LUT R4, R4, 0x200000, RZ, 0xc0, !PT ;  /* 0x0020000004047812 */ /* 0x000fe200078ec0ff */
[----:B------:R-:W-:Y:S01]  /*6330*/  IMAD.MOV.U32 R66, RZ, RZ, 0x1 ;  /* 0x00000001ff427424 */ /* 0x000fe200078e00ff */
[----:B------:R-:W-:-:S02]  /*6340*/  LOP3.LUT R69, R69, R2, RZ, 0xfc, !PT ;  /* 0x0000000245457212 */ /* 0x000fc400078efcff */
[----:B------:R-:W-:Y:S02]  /*6350*/  CS2R R64, SRZ ;  /* 0x0000000000407805 */ /* 0x000fe4000001ff00 */
[----:B------:R-:W-:Y:S01]  /*6360*/  MOV R60, UR4 ;  /* 0x00000004003c7c02 */ /* 0x000fe20008000f00 */
[----:B------:R-:W-:Y:S01]  /*6370*/  IMAD.MOV.U32 R62, RZ, RZ, RZ ;  /* 0x000000ffff3e7224 */ /* 0x000fe200078e00ff */
[----:B------:R-:W4:Y:S01]  /*6380*/  LDS R0, [UR43+0x130] ;  /* 0x0001302bff007984 */ /* 0x000f220008000800 */
[----:B------:R-:W-:Y:S01]  /*6390*/  LOP3.LUT R68, R70, 0x2, RZ, 0xc0, !PT ;  /* 0x0000000246447812 */ /* 0x000fe200078ec0ff */
[----:B------:R-:W1:Y:S01]  /*63a0*/  LDCU UR57, c[0x0][0x370] ;  /* 0x00006e00ff3977ac */ /* 0x000e620008000800 */
[----:B------:R-:W-:Y:S01]  /*63b0*/  LOP3.LUT R23, R4, 0x400000, R23, 0xf8, !PT ;  /* 0x0040000004177812 */ /* 0x000fe200078ef817 */
[----:B------:R-:W-:Y:S01]  /*63c0*/  IMAD R69, R69, 0x4, R60 ;  /* 0x0000000445457824 */ /* 0x000fe200078e023c */
[----:B------:R-:W-:Y:S01]  /*63d0*/  LOP3.LUT R70, R70, 0x4, RZ, 0xc0, !PT ;  /* 0x0000000446467812 */ /* 0x000fe200078ec0ff */
[----:B--2---:R-:W-:Y:S01]  /*63e0*/  IMAD.U32 R73, RZ, RZ, UR6 ;  /* 0x00000006ff497e24 */ /* 0x004fe2000f8e00ff */
[----:B------:R-:W2:Y:S01]  /*63f0*/  LDCU UR42, c[0x0][0xb0c] ;  /* 0x00016180ff2a77ac */ /* 0x000ea20008000800 */
[----:B------:R-:W-:-:S02]  /*6400*/  IMAD.U32 R72, RZ, RZ, UR7 ;  /* 0x00000007ff487e24 */ /* 0x000fc4000f8e00ff */
[--C-:B------:R-:W-:Y:S01]  /*6410*/  IMAD R68, R68, -0x10, R69.reuse ;  /* 0xfffffff044447824 */ /* 0x100fe200078e0245 */
[----:B------:R-:W1:Y:S01]  /*6420*/  LDCU UR63, c[0x0][0xb20] ;  /* 0x00016400ff3f77ac */ /* 0x000e620008000800 */
[----:B------:R-:W-:Y:S01]  /*6430*/  IMAD R67, R70, -0x10, R69 ;  /* 0xfffffff046437824 */ /* 0x000fe200078e0245 */
[----:B------:R-:W1:Y:S01]  /*6440*/  LDCU UR38, c[0x0][0xb30] ;  /* 0x00016600ff2677ac */ /* 0x000e620008000800 */
[----:B------:R-:W1:Y:S01]  /*6450*/  LDCU.64 UR50, c[0x0][0x888] ;  /* 0x00011100ff3277ac */ /* 0x000e620008000a00 */
[----:B------:R-:W1:Y:S01]  /*6460*/  LDCU.64 UR40, c[0x0][0xb28] ;  /* 0x00016500ff2877ac */ /* 0x000e620008000a00 */
[----:B------:R-:W1:Y:S01]  /*6470*/  LDCU.128 UR52, c[0x0][0xb10] ;  /* 0x00016200ff3477ac */ /* 0x000e620008000c00 */
[----:B------:R-:W1:Y:S01]  /*6480*/  LDCU UR56, c[0x0][0x374] ;  /* 0x00006e80ff3877ac */ /* 0x000e620008000800 */
[----:B------:R-:W-:Y:S01]  /*6490*/  UMOV UR49, URZ ;  /* 0x000000ff00317c82 */ /* 0x000fe20008000000 */
[----:B------:R-:W-:Y:S01]  /*64a0*/  UMOV UR48, URZ ;  /* 0x000000ff00307c82 */ /* 0x000fe20008000000 */
[----:B-1234-:R-:W-:-:S07]  /*64b0*/  IMAD.IADD R23, R0, 0x1, R23 ;  /* 0x0000000100177824 */ /* 0x01efce00078e0217 */
.L_x_147:
[----:B------:R-:W-:Y:S02]  /*64c0*/  LEA R3, R62, UR43, 0x3 ;  /* 0x0000002b3e037c11 */ /* 0x000fe4000f8e18ff */
[----:B------:R-:W-:Y:S02]  /*64d0*/  SHF.L.U32 R0, R64, 0x1f, RZ ;  /* 0x0000001f40007819 */ /* 0x000fe400000006ff */
[----:B-1----:R-:W-:Y:S02]  /*64e0*/  LEA R5, R62, UR43, 0x4 ;  /* 0x0000002b3e057c11 */ /* 0x002fe4000f8e20ff */
[----:B------:R-:W1:Y:S02]  /*64f0*/  SYNCS.PHASECHK.TRANS64.TRYWAIT P0, [R3+URZ+0x80], R0 ;  /* 0x00008000030075a7 */ /* 0x000e6400080011ff */
[----:B-12---:R-:W-:Y:S05]  /*6500*/  @!P0 BRA `(.L_x_104) ;  /* 0x0000004000708947 */ /* 0x006fea0003800000 */
.L_x_196:
[----:B------:R-:W2:Y:S01]  /*6510*/  LDS.128 R4, [R5+0x110] ;  /* 0x0001100005047984 */ /* 0x000ea20000000c00 */
        /* <DEDUP_REMOVED lines=10> */
[----:B------:R-:W-:Y:S01]  /*65c0*/  PLOP3.LUT P0, PT, PT, PT, UP1, 0x80, 0x8 ;  /* 0x000000000008781c */ /* 0x000fe20003f0f018 */
[----:B------:R-:W-:Y:S11]  /*65d0*/  UP2UR UR59, UPR, URZ, 0x2 ;  /* 0x00000002ff3b7883 */ /* 0x000ff60008000000 */
[----:B------:R-:W-:Y:S01]  /*65e0*/  @!UPT UIADD3 URZ, UPT, UPT, URZ, URZ, URZ ;  /* 0x000000fffffff290 */ /* 0x000fe2000fffe0ff */
[----:B-1----:R-:W-:Y:S02]  /*65f0*/  @P0 SHF.R.U32.HI R0, RZ, 0x10, R5 ;  /* 0x00000010ff000819 */ /* 0x002fe40000011605 */
        /* <DEDUP_REMOVED lines=13> */
[----:B------:R-:W-:Y:S02]  /*66d0*/  UIMAD.WIDE.U32 UR6, UR57, UR52, URZ ;  /* 0x00000034390672a5 */ /* 0x000fe4000f8e00ff */
[----:B------:R-:W-:Y:S02]  /*66e0*/  UISETP.NE.AND UP0, UPT, UR54, 0x1, UPT ;  /* 0x000000013600788c */ /* 0x000fe4000bf05270 */
[----:B------:R-:W-:Y:S02]  /*66f0*/  UIMAD.WIDE.U32 UR8, UR36, UR55, URZ ;  /* 0x00000037240872a5 */ /* 0x000fe4000f8e00ff */
[----:B------:R-:W-:Y:S02]  /*6700*/  UIMAD.WIDE.U32 UR10, UR37, UR52, URZ ;  /* 0x00000034250a72a5 */ /* 0x000fe4000f8e00ff */
[----:B------:R-:W-:Y:S02]  /*6710*/  UISETP.NE.AND UP1, UPT, UR42, 0x1, UPT ;  /* 0x000000012a00788c */ /* 0x000fe4000bf25270 */
[----:B------:R-:W-:Y:S01]  /*6720*/  UISETP.NE.AND UP2, UPT, UR39, 0x1, UPT ;  /* 0x000000012700788c */ /* 0x000fe2000bf45270 */
[----:B------:R-:W-:Y:S02]  /*6730*/  UMOV UR4, UR5 ;  /* 0x0000000500047c82 */ /* 0x000fe40008000000 */
[----:B------:R-:W-:Y:S03]  /*6740*/  USHF.R.U32.HI UR5, URZ, UR63, UR4 ;  /* 0x0000003fff057299 */ /* 0x000fe60008011604 */
[----:B------:R-:W-:Y:S02]  /*6750*/  UMOV UR4, UR7 ;  /* 0x0000000700047c82 */ /* 0x000fe40008000000 */
[----:B------:R-:W-:Y:S02]  /*6760*/  USHF.R.U32.HI UR7, URZ, UR53, UR4 ;  /* 0x00000035ff077299 */ /* 0x000fe40008011604 */
[----:B------:R-:W-:Y:S02]  /*6770*/  USEL UR4, UR56, UR5, !UP0 ;  /* 0x0000000538047287 */ /* 0x000fe4000c000000 */
[----:B------:R-:W-:Y:S01]  /*6780*/  USEL UR7, UR57, UR7, !UP1 ;  /* 0x0000000739077287 */ /* 0x000fe2000c800000 */
[----:B------:R-:W-:Y:S01]  /*6790*/  UMOV UR5, UR9 ;  /* 0x0000000900057c82 */ /* 0x000fe20008000000 */
[----:B------:R-:W-:Y:S02]  /*67a0*/  UIMAD.WIDE.U32 UR8, UR4, UR40, URZ ;  /* 0x00000028040872a5 */ /* 0x000fe4000f8e00ff */
[----:B------:R-:W-:Y:S03]  /*67b0*/  USHF.R.U32.HI UR6, URZ, UR63, UR5 ;  /* 0x0000003fff067299 */ /* 0x000fe60008011605 */
[----:B------:R-:W-:Y:S01]  /*67c0*/  UMOV UR5, UR11 ;  /* 0x0000000b00057c82 */ /* 0x000fe20008000000 */
[----:B------:R-:W-:Y:S02]  /*67d0*/  UIMAD.WIDE.U32 UR10, UR7, UR40, URZ ;  /* 0x00000028070a72a5 */ /* 0x000fe4000f8e00ff */
[----:B------:R-:W-:Y:S02]  /*67e0*/  USHF.R.U32.HI UR12, URZ, UR53, UR5 ;  /* 0x00000035ff0c7299 */ /* 0x000fe40008011605 */
[----:B------:R-:W-:Y:S01]  /*67f0*/  USEL UR6, UR36, UR6, !UP0 ;  /* 0x0000000624067287 */ /* 0x000fe2000c000000 */
[----:B------:R-:W-:Y:S02]  /*6800*/  UMOV UR5, UR9 ;  /* 0x0000000900057c82 */ /* 0x000fe40008000000 */
[----:B------:R-:W-:Y:S01]  /*6810*/  UMOV UR10, UR11 ;  /* 0x0000000b000a7c82 */ /* 0x000fe20008000000 */
[----:B------:R-:W-:Y:S02]  /*6820*/  @UP2 USHF.R.U32.HI UR4, URZ, UR41, UR5 ;  /* 0x00000029ff042299 */ /* 0x000fe40008011605 */
[----:B------:R-:W-:Y:S02]  /*6830*/  @UP2 USHF.R.U32.HI UR7, URZ, UR41, UR10 ;  /* 0x00000029ff072299 */ /* 0x000fe4000801160a */
[----:B------:R-:W-:Y:S02]  /*6840*/  UIMAD UR4, UR39, UR4, URZ ;  /* 0x00000004270472a4 */ /* 0x000fe4000f8e02ff */
[----:B------:R-:W-:Y:S02]  /*6850*/  UIMAD.WIDE.U32 UR10, UR6, UR40, URZ ;  /* 0x00000028060a72a5 */ /* 0x000fe4000f8e00ff */
[----:B------:R-:W-:Y:S02]  /*6860*/  USEL UR5, UR37, UR12, !UP1 ;  /* 0x0000000c25057287 */ /* 0x000fe4000c800000 */
[----:B------:R-:W-:Y:S02]  /*6870*/  UIMAD UR8, UR39, UR7, URZ ;  /* 0x00000007270872a4 */ /* 0x000fe4000f8e02ff */
[----:B------:R-:W-:Y:S03]  /*6880*/  UISETP.GE.AND UP0, UPT, UR6, UR4, UPT ;  /* 0x000000040600728c */ /* 0x000fe6000bf06270 */
[----:B------:R-:W-:Y:S01]  /*6890*/  UMOV UR4, UR11 ;  /* 0x0000000b00047c82 */ /* 0x000fe20008000000 */
[----:B------:R-:W-:Y:S02]  /*68a0*/  UISETP.GE.OR UP0, UPT, UR5, UR8, UP0 ;  /* 0x000000080500728c */ /* 0x000fe40008706670 */
[----:B------:R-:W-:Y:S02]  /*68b0*/  USHF.R.U32.HI UR4, URZ, UR41, UR4 ;  /* 0x00000029ff047299 */ /* 0x000fe40008011604 */
[----:B------:R-:W-:Y:S02]  /*68c0*/  UIMAD.WIDE.U32 UR8, UR5, UR40, URZ ;  /* 0x00000028050872a5 */ /* 0x000fe4000f8e00ff */
[----:B------:R-:W-:Y:S02]  /*68d0*/  USEL UR11, UR6, UR4, !UP2 ;  /* 0x00000004060b7287 */ /* 0x000fe4000d000000 */
[----:B------:R-:W-:Y:S02]  /*68e0*/  UIADD3 UR8, UPT, UPT, -UR5, URZ, URZ ;  /* 0x000000ff05087290 */ /* 0x000fe4000fffe1ff */
[----:B------:R-:W-:Y:S01]  /*68f0*/  UIADD3 UR10, UPT, UPT, -UR11, URZ, URZ ;  /* 0x000000ff0b0a7290 */ /* 0x000fe2000fffe1ff */
[----:B------:R-:W-:Y:S01]  /*6900*/  @!UP0 UMOV UR4, UR9 ;  /* 0x0000000900048c82 */ /* 0x000fe20008000000 */
[----:B------:R-:W-:Y:S02]  /*6910*/  UIADD3 UR9, UPT, UPT, -UR6, URZ, URZ ;  /* 0x000000ff06097290 */ /* 0x000fe4000fffe1ff */
[----:B------:R-:W-:Y:S02]  /*6920*/  @!UP0 USHF.R.U32.HI UR4, URZ, UR41, UR4 ;  /* 0x00000029ff048299 */ /* 0x000fe40008011604 */
[----:B------:R-:W-:Y:S02]  /*6930*/  UIMAD UR10, UR39, UR10, UR6 ;  /* 0x0000000a270a72a4 */ /* 0x000fe4000f8e0206 */
[----:B------:R-:W-:Y:S04]  /*6940*/  @!UP0 USEL UR4, UR5, UR4, !UP2 ;  /* 0x0000000405048287 */ /* 0x000fe8000d000000 */
[----:B------:R-:W-:Y:S02]  /*6950*/  @!UP0 UIMAD UR10, UR7, UR10, UR4 ;  /* 0x0000000a070a82a4 */ /* 0x000fe4000f8e0204 */
[----:B------:R-:W-:Y:S02]  /*6960*/  @!UP0 UIADD3 UR11, UPT, UPT, UR11, -UR4, URZ ;  /* 0x800000040b0b8290 */ /* 0x000fe4000fffe0ff */
[----:B------:R-:W-:Y:S02]  /*6970*/  UIMAD UR7, UR42, UR8, UR37 ;  /* 0x000000082a0772a4 */ /* 0x000fe4000f8e0225 */
[----:B------:R-:W-:Y:S02]  /*6980*/  @!UP0 UIMAD UR6, UR11, UR39, UR5 ;  /* 0x000000270b0682a4 */ /* 0x000fe4000f8e0205 */
[----:B------:R-:W-:Y:S01]  /*6990*/  UIMAD UR4, UR54, UR9, UR36 ;  /* 0x00000009360472a4 */ /* 0x000fe2000f8e0224 */
[----:B------:R-:W-:Y:S02]  /*69a0*/  @!UP0 UMOV UR5, UR10 ;  /* 0x0000000a00058c82 */ /* 0x000fe40008000000 */
[----:B------:R-:W-:Y:S02]  /*69b0*/  UIMAD UR37, UR5, UR42, UR7 ;  /* 0x0000002a052572a4 */ /* 0x000fe4000f8e0207 */
[----:B------:R-:W-:Y:S11]  /*69c0*/  UIMAD UR36, UR6, UR54, UR4 ;  /* 0x00000036062472a4 */ /* 0x000ff6000f8e0204 */
[----:B------:R-:W-:Y:S01]  /*69d0*/  @!UPT UIADD3 URZ, UPT, UPT, URZ, URZ, URZ ;  /* 0x000000fffffff290 */ /* 0x000fe2000fffe0ff */
.L_x_105:
[----:B------:R-:W-:Y:S01]  /*69e0*/  UISETP.NE.AND UP0, UPT, UR38, 0x1, UPT ;  /* 0x000000012600788c */ /* 0x000fe2000bf05270 */
[----:B------:R-:W-:Y:S01]  /*69f0*/  LOP3.LUT P0, RZ, R60, 0x1b0, RZ, 0xc0, !PT ;  /* 0x000001b03cff7812 */ /* 0x000fe2000780c0ff */
[----:B------:R-:W-:Y:S01]  /*6a00*/  USHF.L.U32 UR46, UR26, 0x6, URZ ;  /* 0x000000061a2e7899 */ /* 0x000fe200080006ff */
[----:B------:R-:W-:Y:S01]  /*6a10*/  BSSY.RECONVERGENT B6, `(.L_x_106) ;  /* 0x0000034000067945 */ /* 0x000fe20003800200 */
[----:B------:R-:W-:Y:S01]  /*6a20*/  USHF.L.U32 UR45, UR27, 0x7, URZ ;  /* 0x000000071b2d7899 */ /* 0x000fe200080006ff */
[----:B------:R-:W-:Y:S06]  /*6a30*/  IADD3 R62, PT, PT, R62, 0x1, RZ ;  /* 0x000000013e3e7810 */ /* 0x000fec0007ffe0ff */
[----:B------:R-:W2:Y:S01]  /*6a40*/  @!UP0 LDCU.128 UR12, c[0x0][0xb10] ;  /* 0x00016200ff0c87ac */ /* 0x000ea20008000c00 */
[----:B------:R-:W3:Y:S01]  /*6a50*/  @!UP0 LDCU UR5, c[0x0][0xb0c] ;  /* 0x00016180ff0587ac */ /* 0x000ee20008000800 */
[----:B------:R-:W4:Y:S01]  /*6a60*/  @!UP0 LDCU UR10, c[0x0][0xb20] ;  /* 0x00016400ff0a87ac */ /* 0x000f220008000800 */
[----:B--2---:R-:W-:Y:S02]  /*6a70*/  UIMAD.WIDE.U32 UR8, UR37, UR12, URZ ;  /* 0x0000000c250872a5 */ /* 0x004fe4000f8e00ff */
[----:B------:R-:W-:Y:S02]  /*6a80*/  UIMAD.WIDE.U32 UR6, UR36, UR15, URZ ;  /* 0x0000000f240672a5 */ /* 0x000fe4000f8e00ff */
[----:B------:R-:W-:Y:S03]  /*6a90*/  @!UP0 UISETP.NE.AND UP1, UPT, UR14, 0x1, UPT ;  /* 0x000000010e00888c */ /* 0x000fe6000bf25270 */
[----:B------:R-:W-:Y:S01]  /*6aa0*/  @!UP0 UMOV UR4, UR9 ;  /* 0x0000000900048c82 */ /* 0x000fe20008000000 */
[----:B---3--:R-:W-:Y:S02]  /*6ab0*/  @!UP0 UISETP.NE.AND UP2, UPT, UR5, 0x1, UPT ;  /* 0x000000010500888c */ /* 0x008fe4000bf45270 */
[----:B------:R-:W-:Y:S01]  /*6ac0*/  @!UP0 USHF.R.U32.HI UR4, URZ, UR13, UR4 ;  /* 0x0000000dff048299 */ /* 0x000fe20008011604 */
[----:B------:R-:W-:Y:S02]  /*6ad0*/  @!UP0 UMOV UR6, UR7 ;  /* 0x0000000700068c82 */ /* 0x000fe40008000000 */
[----:B----4-:R-:W-:Y:S02]  /*6ae0*/  @!UP0 USHF.R.U32.HI UR6, URZ, UR10, UR6 ;  /* 0x0000000aff068299 */ /* 0x010fe40008011606 */
[----:B------:R-:W-:Y:S02]  /*6af0*/  @!UP0 USEL UR7, UR37, UR4, !UP2 ;  /* 0x0000000425078287 */ /* 0x000fe4000d000000 */
[----:B------:R-:W-:Y:S04]  /*6b00*/  @!UP0 USEL UR6, UR36, UR6, !UP1 ;  /* 0x0000000624068287 */ /* 0x000fe8000c800000 */
[----:B------:R-:W-:Y:S02]  /*6b10*/  @!UP0 UIADD3 UR4, UPT, UPT, -UR7, UR6, URZ ;  /* 0x0000000607048290 */ /* 0x000fe4000fffe1ff */
[----:B------:R-:W-:Y:S02]  /*6b20*/  @!UP0 UIADD3 UR6, UPT, UPT, UR7, -UR6, URZ ;  /* 0x8000000607068290 */ /* 0x000fe4000fffe0ff */
[----:B------:R-:W-:Y:S02]  /*6b30*/  @!UP0 UIMAD UR37, UR4, UR5, UR37 ;  /* 0x00000005042582a4 */ /* 0x000fe4000f8e0225 */
[----:B------:R-:W-:Y:S01]  /*6b40*/  @!UP0 UIMAD UR36, UR6, UR14, UR36 ;  /* 0x0000000e062482a4 */ /* 0x000fe2000f8e0224 */
[----:B------:R-:W-:Y:S11]  /*6b50*/  @!P0 BRA `(.L_x_107) ;  /* 0x00000000007c8947 */ /* 0x000ff60003800000 */
[----:B------:R-:W2:Y:S01]  /*6b60*/  LDCU.64 UR8, c[0x4][0x80] ;  /* 0x01001000ff0877ac */ /* 0x000ea20008000a00 */
[----:B------:R-:W-:Y:S01]  /*6b70*/  MOV R2, 0x0 ;  /* 0x0000000000027802 */ /* 0x000fe20000000f00 */
[----:B------:R-:W-:Y:S02]  /*6b80*/  HFMA2 R12, -RZ, RZ, 0, 5.9604644775390625e-08 ;  /* 0x00000001ff0c7431 */ /* 0x000fe400000001ff */
[----:B------:R-:W-:Y:S01]  /*6b90*/  IMAD.MOV.U32 R8, RZ, RZ, 0x70 ;  /* 0x00000070ff087424 */ /* 0x000fe200078e00ff */
[----:B------:R3:W4:Y:S01]  /*6ba0*/  LDC.64 R14, c[0x4][R2] ;  /* 0x01000000020e7b82 */ /* 0x0007220000000a00 */
[----:B------:R-:W1:Y:S01]  /*6bb0*/  LDCU.64 UR6, c[0x4][0x88] ;  /* 0x01001100ff0677ac */ /* 0x000e620008000a00 */
[----:B------:R-:W-:Y:S01]  /*6bc0*/  IMAD.MOV.U32 R13, RZ, RZ, RZ ;  /* 0x000000ffff0d7224 */ /* 0x000fe200078e00ff */
[----:B------:R-:W1:Y:S01]  /*6bd0*/  LDCU.64 UR4, c[0x4][0x8] ;  /* 0x01000100ff0477ac */ /* 0x000e620008000a00 */
[----:B--2---:R-:W-:Y:S01]  /*6be0*/  MOV R5, UR9 ;  /* 0x0000000900057c02 */ /* 0x004fe20008000f00 */
[----:B------:R-:W-:Y:S01]  /*6bf0*/  IMAD.U32 R4, RZ, RZ, UR8 ;  /* 0x00000008ff047e24 */ /* 0x000fe2000f8e00ff */
[----:B-1----:R-:W-:Y:S01]  /*6c00*/  MOV R7, UR7 ;  /* 0x0000000700077c02 */ /* 0x002fe20008000f00 */
[----:B------:R-:W-:Y:S01]  /*6c10*/  IMAD.U32 R6, RZ, RZ, UR6 ;  /* 0x00000006ff067e24 */ /* 0x000fe2000f8e00ff */
[----:B------:R-:W-:Y:S01]  /*6c20*/  MOV R11, UR5 ;  /* 0x00000005000b7c02 */ /* 0x000fe20008000f00 */
[----:B------:R-:W-:Y:S02]  /*6c30*/  IMAD.U32 R10, RZ, RZ, UR4 ;  /* 0x00000004ff0a7e24 */ /* 0x000fe4000f8e00ff */
[----:B------:R-:W-:Y:S07]  /*6c40*/  LEPC R20, `(.L_x_108) ;  /* 0x000000001014794e */ /* 0x000fee0000000000 */
[----:B---345:R-:W-:Y:S05]  /*6c50*/  CALL.ABS.NOINC R14 ;  /* 0x000000000e007343 */ /* 0x038fea0003c00000 */
.L_x_108:
[----:B------:R-:W1:Y:S01]  /*6c60*/  LDCU.64 UR8, c[0x4][0x80] ;  /* 0x01001000ff0877ac */ /* 0x000e620008000a00 */
[----:B------:R-:W2:Y:S01]  /*6c70*/  LDC.64 R2, c[0x4][R2] ;  /* 0x0100000002027b82 */ /* 0x000ea20000000a00 */
[----:B------:R-:W-:Y:S02]  /*6c80*/  HFMA2 R12, -RZ, RZ, 0, 5.9604644775390625e-08 ;  /* 0x00000001ff0c7431 */ /* 0x000fe400000001ff */
[----:B------:R-:W-:Y:S02]  /*6c90*/  IMAD.MOV.U32 R8, RZ, RZ, 0x70 ;  /* 0x00000070ff087424 */ /* 0x000fe400078e00ff */
[----:B------:R-:W-:Y:S01]  /*6ca0*/  IMAD.MOV.U32 R13, RZ, RZ, RZ ;  /* 0x000000ffff0d7224 */ /* 0x000fe200078e00ff */
[----:B------:R-:W3:Y:S01]  /*6cb0*/  LDCU.64 UR6, c[0x4][0x88] ;  /* 0x01001100ff0677ac */ /* 0x000ee20008000a00 */
[----:B------:R-:W4:Y:S01]  /*6cc0*/  LDCU.64 UR4, c[0x4][0x8] ;  /* 0x01000100ff0477ac */ /* 0x000f220008000a00 */
[----:B-1----:R-:W-:Y:S02]  /*6cd0*/  MOV R4, UR8 ;  /* 0x0000000800047c02 */ /* 0x002fe40008000f00 */
[----:B------:R-:W-:Y:S02]  /*6ce0*/  MOV R5, UR9 ;  /* 0x0000000900057c02 */ /* 0x000fe40008000f00 */
[----:B---3--:R-:W-:Y:S01]  /*6cf0*/  MOV R7, UR7 ;  /* 0x0000000700077c02 */ /* 0x008fe20008000f00 */
[----:B------:R-:W-:Y:S01]  /*6d00*/  IMAD.U32 R6, RZ, RZ, UR6 ;  /* 0x00000006ff067e24 */ /* 0x000fe2000f8e00ff */
[----:B----4-:R-:W-:Y:S01]  /*6d10*/  MOV R11, UR5 ;  /* 0x00000005000b7c02 */ /* 0x010fe20008000f00 */
[----:B------:R-:W-:Y:S02]  /*6d20*/  IMAD.U32 R10, RZ, RZ, UR4 ;  /* 0x00000004ff0a7e24 */ /* 0x000fe4000f8e00ff */
[----:B------:R-:W-:Y:S07]  /*6d30*/  LEPC R20, `(.L_x_107) ;  /* 0x000000001014794e */ /* 0x000fee0000000000 */
[----:B--2---:R-:W-:Y:S05]  /*6d40*/  CALL.ABS.NOINC R2 ;  /* 0x0000000002007343 */ /* 0x004fea0003c00000 */
.L_x_107:
[----:B------:R-:W-:Y:S05]  /*6d50*/  BSYNC.RECONVERGENT B6 ;  /* 0x0000000000067941 */ /* 0x000fea0003800200 */
.L_x_106:
[----:B------:R-:W-:Y:S01]  /*6d60*/  R2UR UR5, R73 ;  /* 0x00000000490572ca */ /* 0x000fe200000e0000 */
[----:B------:R-:W-:Y:S01]  /*6d70*/  UISETP.NE.AND UP2, UPT, UR61, URZ, UPT ;  /* 0x000000ff3d00728c */ /* 0x000fe2000bf45270 */
[----:B------:R-:W-:Y:S02]  /*6d80*/  R2UR UR4, R72 ;  /* 0x00000000480472ca */ /* 0x000fe400000e0000 */
[----:B------:R-:W-:Y:S02]  /*6d90*/  ISETP.NE.U32.AND P4, PT, R54, RZ, PT ;  /* 0x000000ff3600720c */ /* 0x000fe40003f85070 */
[----:B------:R-:W-:Y:S02]  /*6da0*/  ISETP.NE.U32.AND P2, PT, RZ, UR50, PT ;  /* 0x00000032ff007c0c */ /* 0x000fe4000bf45070 */
[----:B------:R-:W-:Y:S02]  /*6db0*/  PLOP3.LUT P1, PT, PT, PT, UP2, 0x80, 0x8 ;  /* 0x000000000008781c */ /* 0x000fe40003f2f028 */
[----:B------:R-:W-:Y:S02]  /*6dc0*/  ISETP.NE.AND.EX P4, PT, R55, RZ, PT, P4 ;  /* 0x000000ff3700720c */ /* 0x000fe40003f85340 */
[----:B------:R-:W-:Y:S01]  /*6dd0*/  ISETP.NE.AND.EX P2, PT, RZ, UR51, PT, P2 ;  /* 0x00000033ff007c0c */ /* 0x000fe2000bf45320 */
[----:B------:R-:W-:Y:S04]  /*6de0*/  UISETP.NE.U32.AND UP0, UPT, UR5, URZ, UPT ;  /* 0x000000ff0500728c */ /* 0x000fe8000bf05070 */
[----:B------:R-:W-:Y:S02]  /*6df0*/  UISETP.NE.AND.EX UP1, UPT, UR4, URZ, UPT, UP0 ;  /* 0x000000ff0400728c */ /* 0x000fe4000bf25300 */
[----:B------:R-:W-:Y:S02]  /*6e00*/  UPLOP3.LUT UP0, UPT, UPT, UPT, UPT, 0x40, 0x4 ;  /* 0x000000000004789c */ /* 0x000fe40003f0e870 */
[----:B------:R-:W-:Y:S06]  /*6e10*/  @UP2 UPLOP3.LUT UP0, UPT, UPT, UPT, UP1, 0x80, 0x8 ;  /* 0x000000000008289c */ /* 0x000fec0003f0f010 */
[----:B------:R-:W-:Y:S01]  /*6e20*/  PLOP3.LUT P0, PT, PT, PT, UP0, 0x80, 0x8 ;  /* 0x000000000008781c */ /* 0x000fe20003f0f008 */
[----:B------:R-:W-:Y:S01]  /*6e30*/  @!UPT UIADD3 URZ, UPT, UPT, URZ, URZ, URZ ;  /* 0x000000fffffff290 */ /* 0x000fe2000fffe0ff */
[----:B------:R-:W-:Y:S11]  /*6e40*/  BRA.U !UP1, `(.L_x_109) ;  /* 0x0000000109407547 */ /* 0x000ff6000b800000 */
[----:B------:R-:W-:Y:S01]  /*6e50*/  UISETP.NE.U32.AND UP0, UPT, UR50, URZ, UPT ;  /* 0x000000ff3200728c */ /* 0x000fe2000bf05070 */
[----:B------:R-:W-:Y:S01]  /*6e60*/  R2UR UR6, R73 ;  /* 0x00000000490672ca */ /* 0x000fe200000e0000 */
[----:B------:R-:W2:Y:S01]  /*6e70*/  LDCU.64 UR8, c[0x0][0x358] ;  /* 0x00006b00ff0877ac */ /* 0x000ea20008000a00 */
[----:B------:R-:W-:Y:S02]  /*6e80*/  HFMA2 R56, -RZ, RZ, 0, 5.9604644775390625e-08 ;  /* 0x00000001ff387431 */ /* 0x000fe400000001ff */
[----:B-1----:R-:W-:Y:S01]  /*6e90*/  IMAD.MOV.U32 R0, RZ, RZ, 0x1 ;  /* 0x00000001ff007424 */ /* 0x002fe200078e00ff */
[----:B------:R-:W-:Y:S06]  /*6ea0*/  UISETP.NE.AND.EX UP0, UPT, UR51, URZ, UPT, UP0 ;  /* 0x000000ff3300728c */ /* 0x000fec000bf05300 */
[----:B------:R-:W-:Y:S05]  /*6eb0*/  PLOP3.LUT P3, PT, PT, PT, UP0, 0x80, 0x8 ;  /* 0x000000000008781c */ /* 0x000fea0003f6f008 */
[----:B------:R-:W1:Y:S01]  /*6ec0*/  @UP0 LDCU.64 UR4, c[0x0][0x888] ;  /* 0x00011100ff0407ac */ /* 0x000e620008000a00 */
[----:B------:R-:W-:Y:S07]  /*6ed0*/  @UP0 UIMAD UR6, UR60, UR6, URZ ;  /* 0x000000063c0602a4 */ /* 0x000fee000f8e02ff */
[----:B------:R-:W-:Y:S01]  /*6ee0*/  @!P3 PRMT R56, R0, 0x7610, R56 ;  /* 0x000076100038b816 */ /* 0x000fe20000000038 */
[----:B-1----:R-:W-:Y:S06]  /*6ef0*/  @UP0 UIMAD.WIDE UR4, UR6, 0x4, UR4 ;  /* 0x00000004060408a5 */ /* 0x002fec000f8e0204 */
[----:B------:R-:W-:Y:S02]  /*6f00*/  IMAD.U32 R2, RZ, RZ, UR4 ;  /* 0x00000004ff027e24 */ /* 0x000fe4000f8e00ff */
[----:B------:R-:W-:Y:S03]  /*6f10*/  IMAD.U32 R3, RZ, RZ, UR5 ;  /* 0x00000005ff037e24 */ /* 0x000fe6000f8e00ff */
[----:B------:R-:W1:Y:S02]  /*6f20*/  @!UP0 LDCU UR4, c[0x0][0x880] ;  /* 0x00011000ff0487ac */ /* 0x000e640008000800 */
[----:B--2--5:R2:W5:Y:S02]  /*6f30*/  @P3 LDG.E R27, desc[UR8][R2.64] ;  /* 0x00000008021b3981 */ /* 0x024564000c1e1900 */
[----:B-12---:R-:W-:Y:S02]  /*6f40*/  @!P3 MOV R27, UR4 ;  /* 0x00000004001bbc02 */ /* 0x006fe40008000f00 */
.L_x_109:
[----:B------:R-:W-:Y:S05]  /*6f50*/  @!P4 BRA `(.L_x_110) ;  /* 0x000000000024c947 */ /* 0x000fea0003800000 */
[----:B------:R-:W-:Y:S01]  /*6f60*/  ISETP.NE.U32.AND P3, PT, R52, RZ, PT ;  /* 0x000000ff3400720c */ /* 0x000fe20003f65070 */
[----:B------:R-:W2:Y:S03]  /*6f70*/  LDCU.64 UR4, c[0x0][0x358] ;  /* 0x00006b00ff0477ac */ /* 0x000ea60008000a00 */
[----:B------:R-:W-:Y:S11]  /*6f80*/  ISETP.NE.AND.EX P3, PT, R53, RZ, PT, P3 ;  /* 0x000000ff3500720c */ /* 0x000ff60003f65330 */
[----:B------:R-:W-:Y:S02]  /*6f90*/  @!UPT UIADD3 URZ, UPT, UPT, URZ, URZ, URZ ;  /* 0x000000fffffff290 */ /* 0x000fe4000fffe0ff */
[----:B------:R-:W3:Y:S01]  /*6fa0*/  @P3 LDC.64 R2, c[0x0][0x8a8] ;  /* 0x00022a00ff023b82 */ /* 0x000ee20000000a00 */
[----:B-1----:R-:W-:Y:S04]  /*6fb0*/  @P3 IMAD R0, R54, UR60, RZ ;  /* 0x0000003c36003c24 */ /* 0x002fe8000f8e02ff */
[----:B---3--:R-:W-:Y:S05]  /*6fc0*/  @P3 IMAD.WIDE R2, R0, 0x4, R2 ;  /* 0x0000000400023825 */ /* 0x008fea00078e0202 */
[----:B--2--5:R2:W5:Y:S02]  /*6fd0*/  @P3 LDG.E R24, desc[UR4][R2.64] ;  /* 0x0000000402183981 */ /* 0x024564000c1e1900 */
[----:B--2---:R-:W3:Y:S02]  /*6fe0*/  @!P3 LDC R24, c[0x0][0x8a0] ;  /* 0x00022800ff18bb82 */ /* 0x004ee40000000800 */
.L_x_110:
[----:B-----5:R-:W-:Y:S01]  /*6ff0*/  FSETP.NEU.AND P3, PT, R27, RZ, PT ;  /* 0x000000ff1b00720b */ /* 0x020fe20003f6d000 */
[----:B------:R-:W-:Y:S01]  /*7000*/  BSSY B1, `(.L_x_111) ;  /* 0x0000039000017945 */ /* 0x000fe20003800000 */
[----:B------:R-:W-:Y:S01]  /*7010*/  SEL R3, RZ, 0xffffffff, P2 ;  /* 0xffffffffff037807 */ /* 0x000fe20001000000 */
[----:B------:R-:W-:Y:S01]  /*7020*/  IMAD.MOV.U32 R35, RZ, RZ, 0x1 ;  /* 0x00000001ff237424 */ /* 0x000fe200078e00ff */
[----:B------:R-:W-:Y:S01]  /*7030*/  @P1 LOP3.LUT P2, RZ, R56, 0xff, RZ, 0xc0, !PT ;  /* 0x000000ff38ff1812 */ /* 0x000fe2000784c0ff */
[----:B------:R-:W-:Y:S01]  /*7040*/  IMAD R25, R22, 0x40, R23 ;  /* 0x0000004016197824 */ /* 0x000fe200078e0217 */
[----:B------:R-:W-:Y:S01]  /*7050*/  @P1 SEL R2, RZ, 0xffffffff, P3 ;  /* 0xffffffffff021807 */ /* 0x000fe20001800000 */
[----:B------:R-:W-:Y:S01]  /*7060*/  IMAD R63, R70, -0x10, R68 ;  /* 0xfffffff0463f7824 */ /* 0x000fe200078e0244 */
[----:B------:R-:W-:Y:S01]  /*7070*/  LOP3.LUT R66, R66, 0x1, RZ, 0x3c, !PT ;  /* 0x0000000142427812 */ /* 0x000fe200078e3cff */
[----:B------:R-:W-:Y:S01]  /*7080*/  IMAD.MOV.U32 R34, RZ, RZ, RZ ;  /* 0x000000ffff227224 */ /* 0x000fe200078e00ff */
[----:B------:R-:W-:Y:S02]  /*7090*/  @P0 SEL R2, R3, R2, !P2 ;  /* 0x0000000203020207 */ /* 0x000fe40005000000 */
[----:B------:R-:W-:Y:S02]  /*70a0*/  CS2R R38, SRZ ;  /* 0x0000000000267805 */ /* 0x000fe4000001ff00 */
[----:B------:R-:W-:Y:S02]  /*70b0*/  LEA R75, R22, UR43, 0x3 ;  /* 0x0000002b164b7c11 */ /* 0x000fe4000f8e18ff */
[----:B------:R-:W-:Y:S02]  /*70c0*/  CS2R R36, SRZ ;  /* 0x0000000000247805 */ /* 0x000fe4000001ff00 */
[----:B------:R-:W-:Y:S02]  /*70d0*/  @P1 LOP3.LUT R2, R2, 0x1, RZ, 0xc0, !PT ;  /* 0x0000000102021812 */ /* 0x000fe400078ec0ff */
[----:B------:R-:W-:Y:S02]  /*70e0*/  CS2R R42, SRZ ;  /* 0x00000000002a7805 */ /* 0x000fe4000001ff00 */
[----:B-1----:R-:W-:Y:S02]  /*70f0*/  SHF.L.U32 R0, R65, 0x1f, RZ ;  /* 0x0000001f41007819 */ /* 0x002fe400000006ff */
[----:B------:R-:W-:Y:S02]  /*7100*/  CS2R R40, SRZ ;  /* 0x0000000000287805 */ /* 0x000fe4000001ff00 */
[----:B------:R-:W-:Y:S02]  /*7110*/  ISETP.NE.U32.OR P5, PT, R2, 0x1, !P1 ;  /* 0x000000010200780c */ /* 0x000fe40004fa5470 */
[----:B------:R-:W-:Y:S02]  /*7120*/  CS2R R46, SRZ ;  /* 0x00000000002e7805 */ /* 0x000fe4000001ff00 */
[----:B------:R-:W-:Y:S02]  /*7130*/  PLOP3.LUT P2, PT, PT, PT, UP1, 0x80, 0x8 ;  /* 0x000000000008781c */ /* 0x000fe40003f4f018 */
[----:B------:R-:W-:Y:S02]  /*7140*/  CS2R R44, SRZ ;  /* 0x00000000002c7805 */ /* 0x000fe4000001ff00 */
[----:B------:R-:W-:Y:S02]  /*7150*/  LOP3.LUT P4, R61, R56, 0xff, RZ, 0xc0, !PT ;  /* 0x000000ff383d7812 */ /* 0x000fe4000788c0ff */
[----:B------:R-:W-:Y:S02]  /*7160*/  CS2R R50, SRZ ;  /* 0x0000000000327805 */ /* 0x000fe4000001ff00 */
[----:B------:R-:W-:Y:S02]  /*7170*/  SEL R2, RZ, 0xffffffff, P3 ;  /* 0xffffffffff027807 */ /* 0x000fe40001800000 */
[----:B------:R-:W-:Y:S02]  /*7180*/  CS2R R48, SRZ ;  /* 0x0000000000307805 */ /* 0x000fe4000001ff00 */
[----:B------:R-:W-:Y:S02]  /*7190*/  P2R R74, PR, RZ, 0x20 ;  /* 0x00000020ff4a7803 */ /* 0x000fe40000000000 */
[----:B------:R-:W-:Y:S02]  /*71a0*/  @P5 SHF.L.U32 R4, R66, 0x1f, RZ ;  /* 0x0000001f42045819 */ /* 0x000fe400000006ff */
[----:B------:R-:W-:Y:S02]  /*71b0*/  @P2 SEL R2, R3, R2, !P4 ;  /* 0x0000000203022207 */ /* 0x000fe40006000000 */
[----:B------:R-:W1:Y:S02]  /*71c0*/  @P5 SYNCS.PHASECHK.TRANS64.TRYWAIT P1, [UR43+0x30], R4 ;  /* 0x00003004ff0055a7 */ /* 0x000e64000802112b */
[----:B------:R-:W-:Y:S04]  /*71d0*/  LOP3.LUT R2, R2, 0x1, RZ, 0xc0, !PT ;  /* 0x0000000102027812 */ /* 0x000fe800078ec0ff */
[----:B------:R-:W-:Y:S04]  /*71e0*/  ISETP.NE.U32.AND P2, PT, R2, 0x1, PT ;  /* 0x000000010200780c */ /* 0x000fe80003f45070 */
[----:B------:R-:W-:Y:S01]  /*71f0*/  P2R R76, PR, RZ, 0x4 ;  /* 0x00000004ff4c7803 */ /* 0x000fe20000000000 */
[----:B------:R2:W4:Y:S01]  /*7200*/  SYNCS.PHASECHK.TRANS64.TRYWAIT P0, [R75+URZ+0xa0], R0 ;  /* 0x0000a0004b0075a7 */ /* 0x00052200080011ff */
[----:B-1----:R-:W-:Y:S01]  /*7210*/  @P5 SEL R35, RZ, 0x1, !P1 ;  /* 0x00000001ff235807 */ /* 0x002fe20004800000 */
[----:B--2---:R-:W-:Y:S06]  /*7220*/  @!P5 BRA `(.L_x_112) ;  /* 0x000000000058d947 */ /* 0x004fec0003800000 */
[----:B------:R-:W-:Y:S01]  /*7230*/  IMAD.MOV.U32 R39, RZ, RZ, RZ ;  /* 0x000000ffff277224 */ /* 0x000fe200078e00ff */
[----:B------:R-:W-:Y:S01]  /*7240*/  ISETP.NE.AND P1, PT, R35, RZ, PT ;  /* 0x000000ff2300720c */ /* 0x000fe20003f25270 */
[----:B------:R-:W-:Y:S01]  /*7250*/  BSSY B0, `(.L_x_113) ;  /* 0x000000c000007945 */ /* 0x000fe20003800000 */
[----:B------:R-:W-:Y:S02]  /*7260*/  CS2R R50, SRZ ;  /* 0x0000000000327805 */ /* 0x000fe4000001ff00 */
[----:B------:R-:W-:Y:S02]  /*7270*/  CS2R R48, SRZ ;  /* 0x0000000000307805 */ /* 0x000fe4000001ff00 */
[----:B------:R-:W-:Y:S02]  /*7280*/  CS2R R46, SRZ ;  /* 0x00000000002e7805 */ /* 0x000fe4000001ff00 */
[----:B------:R-:W-:Y:S02]  /*7290*/  CS2R R44, SRZ ;  /* 0x00000000002c7805 */ /* 0x000fe4000001ff00 */
[----:B------:R-:W-:Y:S02]  /*72a0*/  CS2R R42, SRZ ;  /* 0x00000000002a7805 */ /* 0x000fe4000001ff00 */
[----:B------:R-:W-:Y:S02]  /*72b0*/  CS2R R40, SRZ ;  /* 0x0000000000287805 */ /* 0x000fe4000001ff00 */
[----:B------:R-:W-:Y:S01]  /*72c0*/  CS2R R36, SRZ ;  /* 0x0000000000247805 */ /* 0x000fe2000001ff00 */
[----:B------:R-:W-:Y:S06]  /*72d0*/  @P1 BRA `(.L_x_114) ;  /* 0x00000000000c1947 */ /* 0x000fec0003800000 */
[----:B------:R-:W-:Y:S04]  /*72e0*/  SHF.L.U32 R3, R66, 0x1f, RZ ;  /* 0x0000001f42037819 */ /* 0x000fe800000006ff */
[----:B------:R-:W1:Y:S02]  /*72f0*/  SYNCS.PHASECHK.TRANS64.TRYWAIT P1, [UR43+0x30], R3 ;  /* 0x00003003ff0075a7 */ /* 0x000e64000802112b */
[----:B-1----:R-:W-:Y:S05]  /*7300*/  @!P1 BRA `(.L_x_115) ;  /* 0x0000003400049947 */ /* 0x002fea0003800000 */
.L_x_114:
[----:B------:R-:W-:Y:S05]  /*7310*/  BSYNC B0 ;  /* 0x0000000000007941 */ /* 0x000fea0003800000 */
.L_x_113:
[----:B------:R-:W-:Y:S01]  /*7320*/  ISETP.NE.AND P1, PT, R76, RZ, PT ;  /* 0x000000ff4c00720c */ /* 0x000fe20003f25270 */
[----:B------:R-:W-:Y:S11]  /*7330*/  HFMA2 R34, -RZ, RZ, 0, 5.9604644775390625e-08 ;  /* 0x00000001ff227431 */ /* 0x000ff600000001ff */
[----:B------:R-:W-:Y:S01]  /*7340*/  @!UPT UIADD3 URZ, UPT, UPT, URZ, URZ, URZ ;  /* 0x000000fffffff290 */ /* 0x000fe2000fffe0ff */
[----:B------:R2:W1:Y:S04]  /*7350*/  @P1 LDS.128 R48, [R69] ;  /* 0x0000000045301984 */ /* 0x0004680000000c00 */
[----:B------:R2:W1:Y:S04]  /*7360*/  @P1 LDS.128 R44, [R68+0x10] ;  /* 0x00001000442c1984 */ /* 0x0004680000000c00 */
[----:B------:R2:W1:Y:S04]  /*7370*/  @P1 LDS.128 R40, [R67+0x20] ;  /* 0x0000200043281984 */ /* 0x0004680000000c00 */
[----:B------:R2:W1:Y:S02]  /*7380*/  @P1 LDS.128 R36, [R63+0x30] ;  /* 0x000030003f241984 */ /* 0x0004640000000c00 */
.L_x_112:
[----:B------:R-:W-:Y:S05]  /*7390*/  BSYNC B1 ;  /* 0x0000000000017941 */ /* 0x000fea0003800000 */
.L_x_111:
[----:B-1----:R-:W-:Y:S04]  /*73a0*/  SHF.R.U32.HI R2, RZ, 0x15, R25 ;  /* 0x00000015ff027819 */ /* 0x002fe80000011619 */
[----:B------:R-:W-:Y:S01]  /*73b0*/  LOP3.LUT P1, RZ, R2, 0x3, R57, 0x48, !PT ;  /* 0x0000000302ff7812 */ /* 0x000fe20007824839 */
[----:B------:R-:W-:Y:S01]  /*73c0*/  @!UPT UIADD3 URZ, UPT, UPT, URZ, URZ, URZ ;  /* 0x000000fffffff290 */ /* 0x000fe2000fffe0ff */
[----:B----4-:R-:W-:Y:S11]  /*73d0*/  @P0 BRA `(.L_x_116) ;  /* 0x0000000000080947 */ /* 0x010ff60003800000 */
[----:B------:R-:W1:Y:S02]  /*73e0*/  SYNCS.PHASECHK.TRANS64.TRYWAIT P0, [R75+URZ+0xa0], R0 ;  /* 0x0000a0004b0075a7 */ /* 0x000e6400080011ff */
[----:B-1----:R-:W-:Y:S05]  /*73f0*/  @!P0 BRA `(.L_x_117) ;  /* 0x0000003000e08947 */ /* 0x002fea0003800000 */
.L_x_116:
[----:B------:R-:W-:Y:S05]  /*7400*/  @!P1 BRA `(.L_x_118) ;  /* 0x0000000000409947 */ /* 0x000fea0003800000 */
[----:B------:R-:W4:Y:S01]  /*7410*/  LDCU.64 UR8, c[0x4][0x70] ;  /* 0x01000e00ff0877ac */ /* 0x000f220008000a00 */
[----:B------:R-:W-:Y:S01]  /*7420*/  MOV R3, 0x0 ;  /* 0x0000000000037802 */ /* 0x000fe20000000f00 */
[----:B------:R-:W-:Y:S02]  /*7430*/  HFMA2 R12, -RZ, RZ, 0, 5.9604644775390625e-08 ;  /* 0x00000001ff0c7431 */ /* 0x000fe400000001ff */
[----:B------:R-:W-:Y:S02]  /*7440*/  IMAD.MOV.U32 R8, RZ, RZ, 0x192 ;  /* 0x00000192ff087424 */ /* 0x000fe400078e00ff */
[----:B------:R-:W-:Y:S01]  /*7450*/  IMAD.MOV.U32 R13, RZ, RZ, RZ ;  /* 0x000000ffff0d7224 */ /* 0x000fe200078e00ff */
[----:B------:R-:W5:Y:S01]  /*7460*/  LDCU.64 UR6, c[0x4][0x78] ;  /* 0x01000f00ff0677ac */ /* 0x000f620008000a00 */
[----:B------:R-:W1:Y:S01]  /*7470*/  LDC.64 R2, c[0x4][R3] ;  /* 0x0100000003027b82 */ /* 0x000e620000000a00 */
[----:B------:R-:W2:Y:S01]  /*7480*/  LDCU.64 UR4, c[0x4][0x10] ;  /* 0x01000200ff0477ac */ /* 0x000ea20008000a00 */
[----:B----4-:R-:W-:Y:S01]  /*7490*/  MOV R5, UR9 ;  /* 0x0000000900057c02 */ /* 0x010fe20008000f00 */
[----:B------:R-:W-:Y:S01]  /*74a0*/  IMAD.U32 R4, RZ, RZ, UR8 ;  /* 0x00000008ff047e24 */ /* 0x000fe2000f8e00ff */
[----:B-----5:R-:W-:Y:S01]  /*74b0*/  MOV R7, UR7 ;  /* 0x0000000700077c02 */ /* 0x020fe20008000f00 */
[----:B------:R-:W-:Y:S01]  /*74c0*/  IMAD.U32 R6, RZ, RZ, UR6 ;  /* 0x00000006ff067e24 */ /* 0x000fe2000f8e00ff */
[----:B--2---:R-:W-:Y:S01]  /*74d0*/  MOV R11, UR5 ;  /* 0x00000005000b7c02 */ /* 0x004fe20008000f00 */
[----:B------:R-:W-:Y:S02]  /*74e0*/  IMAD.U32 R10, RZ, RZ, UR4 ;  /* 0x00000004ff0a7e24 */ /* 0x000fe4000f8e00ff */
[----:B------:R-:W-:Y:S07]  /*74f0*/  LEPC R20, `(.L_x_118) ;  /* 0x000000001014794e */ /* 0x000fee0000000000 */
[----:B-1-3--:R-:W-:Y:S05]  /*7500*/  CALL.ABS.NOINC R2 ;  /* 0x0000000002007343 */ /* 0x00afea0003c00000 */
.L_x_118:
[----:B------:R-:W-:Y:S01]  /*7510*/  LOP3.LUT R20, R48, 0xffffe000, RZ, 0xc0, !PT ;  /* 0xffffe00030147812 */ /* 0x000fe200078ec0ff */
[----:B------:R-:W-:Y:S05]  /*7520*/  WARPSYNC.ALL ;  /* 0x0000000000007948 */ /* 0x000fea0003800000 */
[----:B------:R-:W-:Y:S01]  /*7530*/  R2UR UR4, R25 ;  /* 0x00000000190472ca */ /* 0x000fe200000e0000 */
[----:B------:R-:W-:Y:S01]  /*7540*/  BSSY.RECONVERGENT B0, `(.L_x_119) ;  /* 0x000005d000007945 */ /* 0x000fe20003800200 */
[----:B------:R-:W-:Y:S02]  /*7550*/  LOP3.LUT R21, R49, 0xffffe000, RZ, 0xc0, !PT ;  /* 0xffffe00031157812 */ /* 0x000fe400078ec0ff */
[----:B------:R-:W-:Y:S02]  /*7560*/  LOP3.LUT R26, R50, 0xffffe000, RZ, 0xc0, !PT ;  /* 0xffffe000321a7812 */ /* 0x000fe400078ec0ff */
[----:B------:R-:W-:Y:S02]  /*7570*/  LOP3.LUT R33, R44, 0xffffe000, RZ, 0xc0, !PT ;  /* 0xffffe0002c217812 */ /* 0x000fe400078ec0ff */
[----:B------:R-:W-:Y:S05]  /*7580*/  ISETP.NE.AND P0, PT, R71, RZ, PT ;  /* 0x000000ff4700720c */ /* 0x000fea0003f05270 */
[----:B------:R-:W1:Y:S02]  /*7590*/  LDTM.x16 R4, tmem[UR4] ;  /* 0x00000004000479ee */ /* 0x000e640008240000 */
[C---:B-1-3--:R-:W-:Y:S01]  /*75a0*/  FMUL R0, R24.reuse, R4 ;  /* 0x0000000418007220 */ /* 0x04afe20000400000 */
[C---:B------:R-:W-:Y:S01]  /*75b0*/  FMUL R2, R24.reuse, R5 ;  /* 0x0000000518027220 */ /* 0x040fe20000400000 */
[C---:B------:R-:W-:Y:S01]  /*75c0*/  FMUL R3, R24.reuse, R6 ;  /* 0x0000000618037220 */ /* 0x040fe20000400000 */
[----:B------:R-:W-:Y:S01]  /*75d0*/  FMUL R7, R24, R7 ;  /* 0x0000000718077220 */ /* 0x000fe20000400000 */
[----:B------:R-:W-:Y:S01]  /*75e0*/  FFMA R28, R27, R20, R0 ;  /* 0x000000141b1c7223 */ /* 0x000fe20000000000 */
[----:B------:R-:W-:Y:S01]  /*75f0*/  LOP3.LUT R20, R51, 0xffffe000, RZ, 0xc0, !PT ;  /* 0xffffe00033147812 */ /* 0x000fe200078ec0ff */
[C---:B------:R-:W-:Y:S01]  /*7600*/  FFMA R29, R27.reuse, R21, R2 ;  /* 0x000000151b1d7223 */ /* 0x040fe20000000002 */
[----:B------:R-:W-:Y:S01]  /*7610*/  LOP3.LUT R21, R46, 0xffffe000, RZ, 0xc0, !PT ;  /* 0xffffe0002e157812 */ /* 0x000fe200078ec0ff */
[----:B------:R-:W-:Y:S01]  /*7620*/  FFMA R30, R27, R26, R3 ;  /* 0x0000001a1b1e7223 */ /* 0x000fe20000000003 */
[----:B------:R-:W-:Y:S01]  /*7630*/  LOP3.LUT R26, R45, 0xffffe000, RZ, 0xc0, !PT ;  /* 0xffffe0002d1a7812 */ /* 0x000fe200078ec0ff */
[----:B------:R-:W-:Y:S01]  /*7640*/  FFMA R31, R27, R20, R7 ;  /* 0x000000141b1f7223 */ /* 0x000fe20000000007 */
[----:B------:R-:W-:Y:S01]  /*7650*/  LOP3.LUT R20, R47, 0xffffe000, RZ, 0xc0, !PT ;  /* 0xffffe0002f147812 */ /* 0x000fe200078ec0ff */
[C---:B------:R-:W-:Y:S01]  /*7660*/  FMUL R4, R24.reuse, R8 ;  /* 0x0000000818047220 */ /* 0x040fe20000400000 */
[----:B------:R-:W-:Y:S01]  /*7670*/  F2FP.TF32.F32.PACK_B R28, R28 ;  /* 0x0000001cff1c723e */ /* 0x000fe200024050ff */
[C---:B------:R-:W-:Y:S01]  /*7680*/  FMUL R5, R24.reuse, R9 ;  /* 0x0000000918057220 */ /* 0x040fe20000400000 */
[----:B------:R-:W-:Y:S01]  /*7690*/  F2FP.TF32.F32.PACK_B R29, R29 ;  /* 0x0000001dff1d723e */ /* 0x000fe200024050ff */
[C---:B------:R-:W-:Y:S01]  /*76a0*/  FMUL R6, R24.reuse, R10 ;  /* 0x0000000a18067220 */ /* 0x040fe20000400000 */
[----:B------:R-:W-:Y:S01]  /*76b0*/  FMUL R11, R24, R11 ;  /* 0x0000000b180b7220 */ /* 0x000fe20000400000 */
[----:B------:R-:W-:Y:S01]  /*76c0*/  F2FP.TF32.F32.PACK_B R30, R30 ;  /* 0x0000001eff1e723e */ /* 0x000fe200024050ff */
[C---:B------:R-:W-:Y:S01]  /*76d0*/  FFMA R4, R27.reuse, R33, R4 ;  /* 0x000000211b047223 */ /* 0x040fe20000000004 */
[----:B------:R-:W-:Y:S01]  /*76e0*/  F2FP.TF32.F32.PACK_B R31, R31 ;  /* 0x0000001fff1f723e */ /* 0x000fe200024050ff */
[C---:B------:R-:W-:Y:S01]  /*76f0*/  FFMA R5, R27.reuse, R26, R5 ;  /* 0x0000001a1b057223 */ /* 0x040fe20000000005 */
[C---:B------:R-:W-:Y:S01]  /*7700*/  FFMA R6, R27.reuse, R21, R6 ;  /* 0x000000151b067223 */ /* 0x040fe20000000006 */
[----:B------:R-:W-:Y:S01]  /*7710*/  FFMA R7, R27, R20, R11 ;  /* 0x000000141b077223 */ /* 0x000fe2000000000b */
[----:B------:R-:W-:Y:S01]  /*7720*/  LOP3.LUT R33, R40, 0xffffe000, RZ, 0xc0, !PT ;  /* 0xffffe00028217812 */ /* 0x000fe200078ec0ff */
[----:B------:R1:W-:Y:S01]  /*7730*/  STS.128 [R69], R28 ;  /* 0x0000001c45007388 */ /* 0x0003e20000000c00 */
[----:B------:R-:W-:Y:S01]  /*7740*/  LOP3.LUT R26, R41, 0xffffe000, RZ, 0xc0, !PT ;  /* 0xffffe000291a7812 */ /* 0x000fe200078ec0ff */
[C---:B------:R-:W-:Y:S01]  /*7750*/  FMUL R8, R24.reuse, R12 ;  /* 0x0000000c18087220 */ /* 0x040fe20000400000 */
[----:B------:R-:W-:Y:S01]  /*7760*/  FMUL R9, R24, R13 ;  /* 0x0000000d18097220 */ /* 0x000fe20000400000 */
[----:B------:R-:W-:Y:S01]  /*7770*/  LOP3.LUT R21, R42, 0xffffe000, RZ, 0xc0, !PT ;  /* 0xffffe0002a157812 */ /* 0x000fe200078ec0ff */
[C---:B------:R-:W-:Y:S01]  /*7780*/  FMUL R10, R24.reuse, R14 ;  /* 0x0000000e180a7220 */ /* 0x040fe20000400000 */
[----:B------:R-:W-:Y:S01]  /*7790*/  LOP3.LUT R20, R43, 0xffffe000, RZ, 0xc0, !PT ;  /* 0xffffe0002b147812 */ /* 0x000fe200078ec0ff */
[----:B------:R-:W-:Y:S01]  /*77a0*/  FMUL R15, R24, R15 ;  /* 0x0000000f180f7220 */ /* 0x000fe20000400000 */
[----:B------:R-:W-:Y:S01]  /*77b0*/  F2FP.TF32.F32.PACK_B R4, R4 ;  /* 0x00000004ff04723e */ /* 0x000fe200024050ff */
[C---:B------:R-:W-:Y:S01]  /*77c0*/  FFMA R8, R27.reuse, R33, R8 ;  /* 0x000000211b087223 */ /* 0x040fe20000000008 */
[----:B------:R-:W-:Y:S01]  /*77d0*/  F2FP.TF32.F32.PACK_B R5, R5 ;  /* 0x00000005ff05723e */ /* 0x000fe200024050ff */
[C---:B------:R-:W-:Y:S01]  /*77e0*/  FFMA R9, R27.reuse, R26, R9 ;  /* 0x0000001a1b097223 */ /* 0x040fe20000000009 */
[----:B------:R-:W-:Y:S01]  /*77f0*/  F2FP.TF32.F32.PACK_B R6, R6 ;  /* 0x00000006ff06723e */ /* 0x000fe200024050ff */
[C---:B------:R-:W-:Y:S01]  /*7800*/  FFMA R10, R27.reuse, R21, R10 ;  /* 0x000000151b0a7223 */ /* 0x040fe2000000000a */
[----:B------:R-:W-:Y:S01]  /*7810*/  F2FP.TF32.F32.PACK_B R7, R7 ;  /* 0x00000007ff07723e */ /* 0x000fe200024050ff */
[----:B------:R-:W-:Y:S01]  /*7820*/  FFMA R11, R27, R20, R15 ;  /* 0x000000141b0b7223 */ /* 0x000fe2000000000f */
[----:B------:R-:W-:Y:S01]  /*7830*/  LOP3.LUT R33, R36, 0xffffe000, RZ, 0xc0, !PT ;  /* 0xffffe00024217812 */ /* 0x000fe200078ec0ff */
[C---:B------:R-:W-:Y:S01]  /*7840*/  FMUL R12, R24.reuse, R16 ;  /* 0x00000010180c7220 */ /* 0x040fe20000400000 */
[----:B------:R-:W-:Y:S01]  /*7850*/  LOP3.LUT R26, R37, 0xffffe000, RZ, 0xc0, !PT ;  /* 0xffffe000251a7812 */ /* 0x000fe200078ec0ff */
[----:B------:R1:W-:Y:S01]  /*7860*/  STS.128 [R68+0x10], R4 ;  /* 0x0000100444007388 */ /* 0x0003e20000000c00 */
        /* <DEDUP_REMOVED lines=13> */
[----:B------:R-:W-:Y:S02]  /*7940*/  F2FP.TF32.F32.PACK_B R12, R12 ;  /* 0x0000000cff0c723e */ /* 0x000fe400024050ff */
[----:B------:R-:W-:Y:S01]  /*7950*/  F2FP.TF32.F32.PACK_B R13, R13 ;  /* 0x0000000dff0d723e */ /* 0x000fe200024050ff */
[----:B------:R1:W-:Y:S01]  /*7960*/  STS.128 [R67+0x20], R8 ;  /* 0x0000200843007388 */ /* 0x0003e20000000c00 */
[----:B------:R-:W-:Y:S02]  /*7970*/  F2FP.TF32.F32.PACK_B R14, R14 ;  /* 0x0000000eff0e723e */ /* 0x000fe400024050ff */
[----:B------:R-:W-:Y:S05]  /*7980*/  F2FP.TF32.F32.PACK_B R15, R15 ;  /* 0x0000000fff0f723e */ /* 0x000fea00024050ff */
[----:B------:R1:W-:Y:S01]  /*7990*/  STS.128 [R63+0x30], R12 ;  /* 0x0000300c3f007388 */ /* 0x0003e20000000c00 */
[----:B------:R-:W-:Y:S01]  /*79a0*/  @!PT LDS RZ, [RZ] ;  /* 0x00000000fffff984 */ /* 0x000fe20000000800 */
[----:B------:R-:W-:Y:S01]  /*79b0*/  @!PT LDS RZ, [RZ] ;  /* 0x00000000fffff984 */ /* 0x000fe20000000800 */
[----:B------:R-:W-:Y:S01]  /*79c0*/  @!PT LDS RZ, [RZ] ;  /* 0x00000000fffff984 */ /* 0x000fe20000000800 */
[----:B------:R-:W-:Y:S01]  /*79d0*/  @!PT LDS RZ, [RZ] ;  /* 0x00000000fffff984 */ /* 0x000fe20000000800 */
[----:B------:R3:W-:Y:S07]  /*79e0*/  MEMBAR.ALL.CTA ;  /* 0x0000000000007992 */ /* 0x0007ee0000008000 */
[----:B---3--:R-:W3:Y:S02]  /*79f0*/  FENCE.VIEW.ASYNC.S ;  /* 0x00000000000073c6 */ /* 0x008ee40000000000 */
[----:B---3--:R-:W-:Y:S06]  /*7a00*/  BAR.SYNC.DEFER_BLOCKING 0x1, 0x80 ;  /* 0x0042000000007b1d */ /* 0x008fec0000010000 */
[----:B------:R-:W-:Y:S05]  /*7a10*/  @P0 BRA `(.L_x_120) ;  /* 0x00000000003c0947 */ /* 0x000fea0003800000 */
[----:B------:R-:W3:Y:S01]  /*7a20*/  LDCU.64 UR6, c[0x0][0x348] ;  /* 0x00006900ff0677ac */ /* 0x000ee20008000a00 */
[----:B------:R-:W-:Y:S01]  /*7a30*/  UIADD3 UR4, UPT, UPT, UR43, 0x200, URZ ;  /* 0x000002002b047890 */ /* 0x000fe2000fffe0ff */
[----:B------:R-:W-:Y:S01]  /*7a40*/  UMOV UR47, UR60 ;  /* 0x0000003c002f7c82 */ /* 0x000fe20008000000 */
[----:B------:R-:W-:Y:S02]  /*7a50*/  UIADD3 UR9, UPT, UPT, UR45, 0x40, URZ ;  /* 0x000000402d097890 */ /* 0x000fe4000fffe0ff */
[----:B------:R-:W-:Y:S02]  /*7a60*/  UIADD3 UR8, UPT, UPT, UR43, 0x1200, URZ ;  /* 0x000012002b087890 */ /* 0x000fe4000fffe0ff */
[----:B------:R-:W-:Y:S01]  /*7a70*/  MOV R60, UR4 ;  /* 0x00000004003c7c02 */ /* 0x000fe20008000f00 */
[----:B------:R-:W-:Y:S01]  /*7a80*/  UMOV UR10, UR46 ;  /* 0x0000002e000a7c82 */ /* 0x000fe20008000000 */
[----:B------:R-:W-:Y:S02]  /*7a90*/  UMOV UR11, UR60 ;  /* 0x0000003c000b7c82 */ /* 0x000fe40008000000 */
[----:B------:R-:W-:Y:S01]  /*7aa0*/  R2UR UR44, R60 ;  /* 0x000000003c2c72ca */ /* 0x000fe200000e0000 */
[----:B---3--:R-:W-:Y:S04]  /*7ab0*/  UIADD3 UR4, UP0, UPT, UR6, 0x680, URZ ;  /* 0x0000068006047890 */ /* 0x008fe8000ff1e0ff */
[----:B------:R-:W-:Y:S09]  /*7ac0*/  UIADD3.X UR5, UPT, UPT, URZ, UR7, URZ, UP0, !UPT ;  /* 0x00000007ff057290 */ /* 0x000ff200087fe4ff */
[----:B------:R3:W-:Y:S01]  /*7ad0*/  UTMASTG.3D [UR44], [UR4] ;  /* 0x0000002c040073b5 */ /* 0x0007e20008010000 */
[----:B------:R3:W-:Y:S01]  /*7ae0*/  UTMASTG.3D [UR8], [UR4] ;  /* 0x00000008040073b5 */ /* 0x0007e20008010000 */
[----:B------:R0:W-:Y:S01]  /*7af0*/  UTMACMDFLUSH ;  /* 0x00000000000079b7 */ /* 0x0001e20000000000 */
[----:B---3--:R-:W-:Y:S04]  /*7b00*/  DEPBAR.LE SB0, 0x1 ;  /* 0x000080400000791a */ /* 0x008fe80000000000 */
.L_x_120:
[----:B------:R-:W-:Y:S05]  /*7b10*/  BSYNC.RECONVERGENT B0 ;  /* 0x0000000000007941 */ /* 0x000fea0003800200 */
.L_x_119:
[----:B------:R-:W-:Y:S01]  /*7b20*/  BAR.SYNC.DEFER_BLOCKING 0x1, 0x80 ;  /* 0x0042000000007b1d */ /* 0x000fe20000010000 */
[----:B------:R-:W-:Y:S01]  /*7b30*/  ISETP.NE.AND P1, PT, R74, RZ, PT ;  /* 0x000000ff4a00720c */ /* 0x000fe20003f25270 */
[----:B------:R-:W-:Y:S01]  /*7b40*/  UISETP.NE.AND UP0, UPT, UR49, URZ, UPT ;  /* 0x000000ff3100728c */ /* 0x000fe2000bf05270 */
[----:B------:R-:W-:Y:S11]  /*7b50*/  LEA R3, R34, UR43, 0x3 ;  /* 0x0000002b22037c11 */ /* 0x000ff6000f8e18ff */
[----:B------:R-:W-:Y:S01]  /*7b60*/  @P1 SHF.L.U32 R2, R66, 0x1f, RZ ;  /* 0x0000001f42021819 */ /* 0x000fe200000006ff */
[----:B------:R-:W-:Y:S06]  /*7b70*/  BRA.U !UP0, `(.L_x_121) ;  /* 0x0000000108247547 */ /* 0x000fec000b800000 */
[----:B-1----:R-:W-:Y:S01]  /*7b80*/  IMAD.U32 R5, RZ, RZ, UR48 ;  /* 0x00000030ff057e24 */ /* 0x002fe2000f8e00ff */
[----:B------:R-:W-:Y:S01]  /*7b90*/  MOV R0, UR62 ;  /* 0x0000003e00007c02 */ /* 0x000fe20008000f00 */
[----:B------:R-:W-:Y:S03]  /*7ba0*/  UIADD3 UR4, UPT, UPT, UR48, 0x1, URZ ;  /* 0x0000000130047890 */ /* 0x000fe6000fffe0ff */
[----:B------:R-:W-:Y:S01]  /*7bb0*/  @P1 LEA R5, R5, UR43, 0x3 ;  /* 0x0000002b05051c11 */ /* 0x000fe2000f8e18ff */
[----:B------:R-:W-:Y:S04]  /*7bc0*/  UISETP.NE.AND UP0, UPT, UR4, 0x4, UPT ;  /* 0x000000040400788c */ /* 0x000fe8000bf05270 */
[----:B------:R-:W-:Y:S01]  /*7bd0*/  @P1 VIADD R5, R5, 0x50 ;  /* 0x0000005005051836 */ /* 0x000fe20000000000 */
[----:B------:R-:W-:Y:S04]  /*7be0*/  USEL UR48, UR4, URZ, UP0 ;  /* 0x000000ff04307287 */ /* 0x000fe80008000000 */
[----:B------:R-:W-:Y:S04]  /*7bf0*/  @P1 PRMT R0, R0, 0x654, R5 ;  /* 0x0000065400001816 */ /* 0x000fe80000000005 */
[----:B------:R3:W-:Y:S04]  /*7c00*/  @P1 SYNCS.ARRIVE.TRANS64.RED.A1T0 RZ, [R0+URZ], RZ ;  /* 0x000000ff00ff19a7 */ /* 0x0007e800081004ff */
.L_x_121:
[----:B------:R-:W4:Y:S01]  /*7c10*/  @P1 SYNCS.PHASECHK.TRANS64.TRYWAIT P0, [R3+URZ+0x30], R2 ;  /* 0x00003002030015a7 */ /* 0x000f2200080011ff */
[----:B------:R-:W-:Y:S01]  /*7c20*/  BSSY B1, `(.L_x_122) ;  /* 0x0000016000017945 */ /* 0x000fe20003800000 */
[----:B----4-:R-:W-:Y:S03]  /*7c30*/  @P1 SEL R35, RZ, 0x1, !P0 ;  /* 0x00000001ff231807 */ /* 0x010fe60004000000 */
[----:B------:R-:W-:Y:S05]  /*7c40*/  @!P1 BRA `(.L_x_123) ;  /* 0x00000000004c9947 */ /* 0x000fea0003800000 */
[----:B------:R-:W-:Y:S01]  /*7c50*/  ISETP.NE.AND P0, PT, R35, RZ, PT ;  /* 0x000000ff2300720c */ /* 0x000fe20003f05270 */
[----:B------:R-:W-:Y:S01]  /*7c60*/  BSSY B0, `(.L_x_124) ;  /* 0x000000b000007945 */ /* 0x000fe20003800000 */
[----:B------:R-:W-:Y:S11]  /*7c70*/  ISETP.NE.AND P1, PT, R76, RZ, PT ;  /* 0x000000ff4c00720c */ /* 0x000ff60003f25270 */
[----:B------:R-:W-:Y:S02]  /*7c80*/  @!UPT UIADD3 URZ, UPT, UPT, URZ, URZ, URZ ;  /* 0x000000fffffff290 */ /* 0x000fe4000fffe0ff */
[C---:B-1----:R-:W-:Y:S01]  /*7c90*/  @P1 IMAD R6, R34.reuse, 0x2000, R69 ;  /* 0x0000200022061824 */ /* 0x042fe200078e0245 */
[C---:B------:R-:W-:Y:S01]  /*7ca0*/  @P1 LEA R4, R34.reuse, R67, 0xd ;  /* 0x0000004322041211 */ /* 0x040fe200078e68ff */
[C---:B------:R-:W-:Y:S02]  /*7cb0*/  @P1 IMAD R5, R34.reuse, 0x2000, R68 ;  /* 0x0000200022051824 */ /* 0x040fe400078e0244 */
[----:B------:R-:W-:Y:S01]  /*7cc0*/  @P1 IMAD R2, R34, 0x2000, R63 ;  /* 0x0000200022021824 */ /* 0x000fe200078e023f */
[----:B------:R-:W-:Y:S06]  /*7cd0*/  @P0 BRA `(.L_x_125) ;  /* 0x00000000000c0947 */ /* 0x000fec0003800000 */
[----:B---3--:R-:W-:Y:S04]  /*7ce0*/  SHF.L.U32 R0, R66, 0x1f, RZ ;  /* 0x0000001f42007819 */ /* 0x008fe800000006ff */
[----:B------:R-:W1:Y:S02]  /*7cf0*/  SYNCS.PHASECHK.TRANS64.TRYWAIT P0, [R3+URZ+0x30], R0 ;  /* 0x00003000030075a7 */ /* 0x000e6400080011ff */
[----:B-1----:R-:W-:Y:S05]  /*7d00*/  @!P0 BRA `(.L_x_126) ;  /* 0x0000002800b08947 */ /* 0x002fea0003800000 */
.L_x_125:
[----:B------:R-:W-:Y:S05]  /*7d10*/  BSYNC B0 ;  /* 0x0000000000007941 */ /* 0x000fea0003800000 */
.L_x_124:
[----:B------:R-:W-:Y:S02]  /*7d20*/  ISETP.NE.AND P0, PT, R76, RZ, PT ;  /* 0x000000ff4c00720c */ /* 0x000fe40003f05270 */
[----:B------:R-:W-:Y:S11]  /*7d30*/  IADD3 R34, PT, PT, R34, 0x1, RZ ;  /* 0x0000000122227810 */ /* 0x000ff60007ffe0ff */
[----:B------:R4:W1:Y:S04]  /*7d40*/  @P0 LDS.128 R48, [R6] ;  /* 0x0000000006300984 */ /* 0x0008680000000c00 */
[----:B------:R4:W1:Y:S04]  /*7d50*/  @P0 LDS.128 R44, [R5+0x10] ;  /* 0x00001000052c0984 */ /* 0x0008680000000c00 */
[----:B------:R4:W1:Y:S04]  /*7d60*/  @P0 LDS.128 R40, [R4+0x20] ;  /* 0x0000200004280984 */ /* 0x0008680000000c00 */
[----:B------:R4:W1:Y:S02]  /*7d70*/  @P0 LDS.128 R36, [R2+0x30] ;  /* 0x0000300002240984 */ /* 0x0008640000000c00 */
.L_x_123:
[----:B------:R-:W-:Y:S05]  /*7d80*/  BSYNC B1 ;  /* 0x0000000000017941 */ /* 0x000fea0003800000 */
.L_x_122:
[----:B-1-3--:R-:W-:Y:S05]  /*7d90*/  VIADD R0, R25, 0x10 ;  /* 0x0000001019007836 */ /* 0x00afea0000000000 */
[----:B------:R-:W-:Y:S04]  /*7da0*/  SHF.R.U32.HI R0, RZ, 0x15, R0 ;  /* 0x00000015ff007819 */ /* 0x000fe80000011600 */
[----:B------:R-:W-:Y:S11]  /*7db0*/  LOP3.LUT P0, RZ, R0, 0x3, R57, 0x48, !PT ;  /* 0x0000000300ff7812 */ /* 0x000ff60007804839 */
[----:B------:R-:W-:Y:S02]  /*7dc0*/  @!UPT UIADD3 URZ, UPT, UPT, URZ, URZ, URZ ;  /* 0x000000fffffff290 */ /* 0x000fe4000fffe0ff */
[----:B------:R-:W-:Y:S05]  /*7dd0*/  @!P0 BRA `(.L_x_127) ;  /* 0x0000000000408947 */ /* 0x000fea0003800000 */
[----:B------:R-:W1:Y:S01]  /*7de0*/  LDCU.64 UR8, c[0x4][0x70] ;  /* 0x01000e00ff0877ac */ /* 0x000e620008000a00 */
[----:B------:R-:W-:Y:S01]  /*7df0*/  MOV R3, 0x0 ;  /* 0x0000000000037802 */ /* 0x000fe20000000f00 */
[----:B------:R-:W-:Y:S02]  /*7e00*/  HFMA2 R12, -RZ, RZ, 0, 5.9604644775390625e-08 ;  /* 0x00000001ff0c7431 */ /* 0x000fe400000001ff */
[----:B------:R-:W-:Y:S02]  /*7e10*/  IMAD.MOV.U32 R8, RZ, RZ, 0x192 ;  /* 0x00000192ff087424 */ /* 0x000fe400078e00ff */
[----:B------:R-:W-:Y:S01]  /*7e20*/  IMAD.MOV.U32 R13, RZ, RZ, RZ ;  /* 0x000000ffff0d7224 */ /* 0x000fe200078e00ff */
[----:B------:R-:W3:Y:S01]  /*7e30*/  LDCU.64 UR6, c[0x4][0x78] ;  /* 0x01000f00ff0677ac */ /* 0x000ee20008000a00 */
[----:B----4-:R-:W4:Y:S01]  /*7e40*/  LDC.64 R2, c[0x4][R3] ;  /* 0x0100000003027b82 */ /* 0x010f220000000a00 */
[----:B------:R-:W5:Y:S01]  /*7e50*/  LDCU.64 UR4, c[0x4][0x10] ;  /* 0x01000200ff0477ac */ /* 0x000f620008000a00 */
[----:B-1----:R-:W-:Y:S01]  /*7e60*/  MOV R5, UR9 ;  /* 0x0000000900057c02 */ /* 0x002fe20008000f00 */
[----:B------:R-:W-:Y:S01]  /*7e70*/  IMAD.U32 R4, RZ, RZ, UR8 ;  /* 0x00000008ff047e24 */ /* 0x000fe2000f8e00ff */
[----:B---3--:R-:W-:Y:S01]  /*7e80*/  MOV R7, UR7 ;  /* 0x0000000700077c02 */ /* 0x008fe20008000f00 */
[----:B------:R-:W-:Y:S01]  /*7e90*/  IMAD.U32 R6, RZ, RZ, UR6 ;  /* 0x00000006ff067e24 */ /* 0x000fe2000f8e00ff */
[----:B-----5:R-:W-:Y:S01]  /*7ea0*/  MOV R11, UR5 ;  /* 0x00000005000b7c02 */ /* 0x020fe20008000f00 */
[----:B------:R-:W-:Y:S02]  /*7eb0*/  IMAD.U32 R10, RZ, RZ, UR4 ;  /* 0x00000004ff0a7e24 */ /* 0x000fe4000f8e00ff */
[----:B------:R-:W-:Y:S07]  /*7ec0*/  LEPC R20, `(.L_x_127) ;  /* 0x000000001014794e */ /* 0x000fee0000000000 */
[----:B--2-4-:R-:W-:Y:S05]  /*7ed0*/  CALL.ABS.NOINC R2 ;  /* 0x0000000002007343 */ /* 0x014fea0003c00000 */
.L_x_127:
[----:B------:R-:W-:Y:S01]  /*7ee0*/  ISETP.NE.AND P6, PT, R74, RZ, PT ;  /* 0x000000ff4a00720c */ /* 0x000fe20003fc5270 */
[----:B------:R-:W-:Y:S05]  /*7ef0*/  WARPSYNC.ALL ;  /* 0x0000000000007948 */ /* 0x000fea0003800000 */
[----:B------:R-:W-:Y:S01]  /*7f00*/  R2UR UR4, R25 ;  /* 0x00000000190472ca */ /* 0x000fe200000e0000 */
[----:B------:R-:W-:Y:S01]  /*7f10*/  IMAD.U32 R77, RZ, RZ, UR48 ;  /* 0x00000030ff4d7e24 */ /* 0x000fe2000f8e00ff */
[----:B------:R-:W-:Y:S01]  /*7f20*/  LOP3.LUT R20, R48, 0xffffe000, RZ, 0xc0, !PT ;  /* 0xffffe00030147812 */ /* 0x000fe200078ec0ff */
[----:B------:R-:W-:Y:S01]  /*7f30*/  BSSY.RECONVERGENT B0, `(.L_x_128) ;  /* 0x0000063000007945 */ /* 0x000fe20003800200 */
[----:B------:R-:W-:Y:S02]  /*7f40*/  LOP3.LUT R21, R49, 0xffffe000, RZ, 0xc0, !PT ;  /* 0xffffe00031157812 */ /* 0x000fe400078ec0ff */
[----:B------:R-:W-:Y:S02]  /*7f50*/  LOP3.LUT R26, R51, 0xffffe000, RZ, 0xc0, !PT ;  /* 0xffffe000331a7812 */ /* 0x000fe400078ec0ff */
[----:B------:R-:W-:Y:S01]  /*7f60*/  @P6 LEA R0, R77, UR43, 0x3 ;  /* 0x0000002b4d006c11 */ /* 0x000fe2000f8e18ff */
[----:B------:R-:W-:Y:S01]  /*7f70*/  IMAD.U32 R77, RZ, RZ, UR62 ;  /* 0x0000003eff4d7e24 */ /* 0x000fe2000f8e00ff */
[----:B------:R-:W-:Y:S02]  /*7f80*/  LOP3.LUT R33, R44, 0xffffe000, RZ, 0xc0, !PT ;  /* 0xffffe0002c217812 */ /* 0x000fe400078ec0ff */
[----:B------:R-:W-:Y:S01]  /*7f90*/  LOP3.LUT R32, R45, 0xffffe000, RZ, 0xc0, !PT ;  /* 0xffffe0002d207812 */ /* 0x000fe200078ec0ff */
[----:B----4-:R-:W1:Y:S01]  /*7fa0*/  LDTM.x16 R4, tmem[UR4+0x10] ;  /* 0x00001004000479ee */ /* 0x010e620008240000 */
[----:B------:R-:W-:Y:S01]  /*7fb0*/  ISETP.NE.AND P0, PT, R71, RZ, PT ;  /* 0x000000ff4700720c */ /* 0x000fe20003f05270 */
[----:B------:R-:W-:Y:S05]  /*7fc0*/  @P6 VIADD R0, R0, 0x50 ;  /* 0x0000005000006836 */ /* 0x000fea0000000000 */
[----:B------:R-:W-:Y:S01]  /*7fd0*/  @P6 PRMT R77, R77, 0x654, R0 ;  /* 0x000006544d4d6816 */ /* 0x000fe20000000000 */
[C---:B-1----:R-:W-:Y:S01]  /*7fe0*/  FMUL R0, R24.reuse, R4 ;  /* 0x0000000418007220 */ /* 0x042fe20000400000 */
[C---:B------:R-:W-:Y:S01]  /*7ff0*/  FMUL R2, R24.reuse, R5 ;  /* 0x0000000518027220 */ /* 0x040fe20000400000 */
[C---:B------:R-:W-:Y:S01]  /*8000*/  FMUL R3, R24.reuse, R6 ;  /* 0x0000000618037220 */ /* 0x040fe20000400000 */
[----:B------:R-:W-:Y:S01]  /*8010*/  FMUL R7, R24, R7 ;  /* 0x0000000718077220 */ /* 0x000fe20000400000 */
[C---:B------:R-:W-:Y:S01]  /*8020*/  FFMA R28, R27.reuse, R20, R0 ;  /* 0x000000141b1c7223 */ /* 0x040fe20000000000 */
[----:B------:R-:W-:Y:S01]  /*8030*/  LOP3.LUT R20, R50, 0xffffe000, RZ, 0xc0, !PT ;  /* 0xffffe00032147812 */ /* 0x000fe200078ec0ff */
[C---:B------:R-:W-:Y:S01]  /*8040*/  FFMA R29, R27.reuse, R21, R2 ;  /* 0x000000151b1d7223 */ /* 0x040fe20000000002 */
[----:B------:R-:W-:Y:S01]  /*8050*/  LOP3.LUT R21, R40, 0xffffe000, RZ, 0xc0, !PT ;  /* 0xffffe00028157812 */ /* 0x000fe200078ec0ff */
[----:B------:R-:W-:Y:S01]  /*8060*/  FMUL R4, R24, R8 ;  /* 0x0000000818047220 */ /* 0x000fe20000400000 */
[----:B------:R-:W-:Y:S01]  /*8070*/  F2FP.TF32.F32.PACK_B R28, R28 ;  /* 0x0000001cff1c723e */ /* 0x000fe200024050ff */
[C---:B------:R-:W-:Y:S01]  /*8080*/  FFMA R30, R27.reuse, R20, R3 ;  /* 0x000000141b1e7223 */ /* 0x040fe20000000003 */
        /* <DEDUP_REMOVED lines=8> */
[----:B------:R-:W-:Y:S01]  /*8110*/  F2FP.TF32.F32.PACK_B R31, R31 ;  /* 0x0000001fff1f723e */ /* 0x000fe200024050ff */
[C---:B------:R-:W-:Y:S01]  /*8120*/  FFMA R4, R27.reuse, R33, R4 ;  /* 0x000000211b047223 */ /* 0x040fe20000000004 */
[C---:B------:R-:W-:Y:S01]  /*8130*/  FFMA R5, R27.reuse, R32, R5 ;  /* 0x000000201b057223 */ /* 0x040fe20000000005 */
[C---:B------:R-:W-:Y:S01]  /*8140*/  FFMA R6, R27.reuse, R20, R6 ;  /* 0x000000141b067223 */ /* 0x040fe20000000006 */
[----:B------:R-:W-:Y:S01]  /*8150*/  FFMA R7, R27, R26, R11 ;  /* 0x0000001a1b077223 */ /* 0x000fe2000000000b */
[----:B------:R1:W-:Y:S01]  /*8160*/  STS.128 [R69+0x2000], R28 ;  /* 0x0020001c45007388 */ /* 0x0003e20000000c00 */
[----:B------:R-:W-:Y:S01]  /*8170*/  LOP3.LUT R32, R41, 0xffffe000, RZ, 0xc0, !PT ;  /* 0xffffe00029207812 */ /* 0x000fe200078ec0ff */
[----:B------:R-:W-:Y:S01]  /*8180*/  FMUL R8, R24, R12 ;  /* 0x0000000c18087220 */ /* 0x000fe20000400000 */
[----:B------:R-:W-:Y:S01]  /*8190*/  LOP3.LUT R33, R42, 0xffffe000, RZ, 0xc0, !PT ;  /* 0xffffe0002a217812 */ /* 0x000fe200078ec0ff */
[C---:B------:R-:W-:Y:S01]  /*81a0*/  FMUL R9, R24.reuse, R13 ;  /* 0x0000000d18097220 */ /* 0x040fe20000400000 */
[----:B------:R-:W-:Y:S01]  /*81b0*/  LOP3.LUT R20, R43, 0xffffe000, RZ, 0xc0, !PT ;  /* 0xffffe0002b147812 */ /* 0x000fe200078ec0ff */
[C---:B------:R-:W-:Y:S01]  /*81c0*/  FMUL R10, R24.reuse, R14 ;  /* 0x0000000e180a7220 */ /* 0x040fe20000400000 */
        /* <DEDUP_REMOVED lines=30> */
[----:B------:R-:W-:Y:S02]  /*83b0*/  F2FP.TF32.F32.PACK_B R15, R15 ;  /* 0x0000000fff0f723e */ /* 0x000fe400024050ff */
[----:B------:R-:W-:Y:S02]  /*83c0*/  LEA R0, R34, UR43, 0x3 ;  /* 0x0000002b22007c11 */ /* 0x000fe4000f8e18ff */
[----:B------:R-:W-:Y:S01]  /*83d0*/  @P6 SHF.L.U32 R3, R66, 0x1f, RZ ;  /* 0x0000001f42036819 */ /* 0x000fe200000006ff */
        /* <DEDUP_REMOVED lines=10> */
[----:B------:R-:W-:Y:S02]  /*8480*/  UIADD3 UR13, UPT, UPT, UR45, 0x10, URZ ;  /* 0x000000102d0d7890 */ /* 0x000fe4000fffe0ff */
[----:B------:R-:W-:Y:S01]  /*8490*/  UIADD3 UR12, UPT, UPT, UR43, 0x2200, URZ ;  /* 0x000022002b0c7890 */ /* 0x000fe2000fffe0ff */
[----:B------:R-:W-:Y:S01]  /*84a0*/  UMOV UR14, UR46 ;  /* 0x0000002e000e7c82 */ /* 0x000fe20008000000 */
[----:B------:R-:W-:Y:S01]  /*84b0*/  UMOV UR15, UR60 ;  /* 0x0000003c000f7c82 */ /* 0x000fe20008000000 */
[----:B------:R-:W-:Y:S02]  /*84c0*/  UIADD3 UR9, UPT, UPT, UR45, 0x50, URZ ;  /* 0x000000502d097890 */ /* 0x000fe4000fffe0ff */
[----:B------:R-:W-:Y:S01]  /*84d0*/  UIADD3 UR8, UPT, UPT, UR43, 0x3200, URZ ;  /* 0x000032002b087890 */ /* 0x000fe2000fffe0ff */
[----:B------:R-:W-:Y:S01]  /*84e0*/  UMOV UR10, UR46 ;  /* 0x0000002e000a7c82 */ /* 0x000fe20008000000 */
[----:B------:R-:W-:Y:S01]  /*84f0*/  UMOV UR11, UR60 ;  /* 0x0000003c000b7c82 */ /* 0x000fe20008000000 */
[----:B---3--:R-:W-:Y:S04]  /*8500*/  UIADD3 UR4, UP0, UPT, UR6, 0x680, URZ ;  /* 0x0000068006047890 */ /* 0x008fe8000ff1e0ff */
[----:B------:R-:W-:Y:S09]  /*8510*/  UIADD3.X UR5, UPT, UPT, URZ, UR7, URZ, UP0, !UPT ;  /* 0x00000007ff057290 */ /* 0x000ff200087fe4ff */
[----:B------:R3:W-:Y:S01]  /*8520*/  UTMASTG.3D [UR12], [UR4] ;  /* 0x0000000c040073b5 */ /* 0x0007e20008010000 */
[----:B------:R3:W-:Y:S01]  /*8530*/  UTMASTG.3D [UR8], [UR4] ;  /* 0x00000008040073b5 */ /* 0x0007e20008010000 */
[----:B------:R0:W-:Y:S01]  /*8540*/  UTMACMDFLUSH ;  /* 0x00000000000079b7 */ /* 0x0001e20000000000 */
[----:B---3--:R-:W-:Y:S04]  /*8550*/  DEPBAR.LE SB0, 0x1 ;  /* 0x000080400000791a */ /* 0x008fe80000000000 */
.L_x_129:
[----:B------:R-:W-:Y:S05]  /*8560*/  BSYNC.RECONVERGENT B0 ;  /* 0x0000000000007941 */ /* 0x000fea0003800200 */
.L_x_128:
[----:B------:R-:W-:Y:S01]  /*8570*/  BAR.SYNC.DEFER_BLOCKING 0x1, 0x80 ;  /* 0x0042000000007b1d */ /* 0x000fe20000010000 */
[----:B------:R-:W-:Y:S04]  /*8580*/  UIADD3 UR4, UPT, UPT, UR48, 0x1, URZ ;  /* 0x0000000130047890 */ /* 0x000fe8000fffe0ff */
[----:B------:R-:W-:Y:S04]  /*8590*/  UISETP.NE.AND UP0, UPT, UR4, 0x4, UPT ;  /* 0x000000040400788c */ /* 0x000fe8000bf05270 */
[----:B------:R-:W-:Y:S01]  /*85a0*/  USEL UR44, UR4, URZ, UP0 ;  /* 0x000000ff042c7287 */ /* 0x000fe20008000000 */
[----:B------:R3:W-:Y:S01]  /*85b0*/  @P6 SYNCS.ARRIVE.TRANS64.RED.A1T0 RZ, [R77+URZ], RZ ;  /* 0x000000ff4dff69a7 */ /* 0x0007e200081004ff */
[----:B------:R-:W-:Y:S01]  /*85c0*/  BSSY B1, `(.L_x_130) ;  /* 0x0000017000017945 */ /* 0x000fe20003800000 */
[----:B------:R-:W4:Y:S02]  /*85d0*/  @P6 SYNCS.PHASECHK.TRANS64.TRYWAIT P0, [R0+URZ+0x30], R3 ;  /* 0x00003003000065a7 */ /* 0x000f2400080011ff */
[----:B----4-:R-:W-:Y:S01]  /*85e0*/  @P6 SEL R35, RZ, 0x1, !P0 ;  /* 0x00000001ff236807 */ /* 0x010fe20004000000 */
[----:B---3--:R-:W-:Y:S06]  /*85f0*/  @!P6 BRA `(.L_x_131) ;  /* 0x00000000004ce947 */ /* 0x008fec0003800000 */
        /* <DEDUP_REMOVED lines=9> */
[----:B------:R-:W-:Y:S04]  /*8690*/  SHF.L.U32 R7, R66, 0x1f, RZ ;  /* 0x0000001f42077819 */ /* 0x000fe800000006ff */
[----:B------:R-:W1:Y:S02]  /*86a0*/  SYNCS.PHASECHK.TRANS64.TRYWAIT P0, [R0+URZ+0x30], R7 ;  /* 0x00003007000075a7 */ /* 0x000e6400080011ff */
[----:B-1----:R-:W-:Y:S05]  /*86b0*/  @!P0 BRA `(.L_x_134) ;  /* 0x0000002000588947 */ /* 0x002fea0003800000 */
.L_x_133:
[----:B------:R-:W-:Y:S05]  /*86c0*/  BSYNC B0 ;  /* 0x0000000000007941 */ /* 0x000fea0003800000 */
.L_x_132:
[----:B------:R-:W-:Y:S02]  /*86d0*/  ISETP.NE.AND P0, PT, R76, RZ, PT ;  /* 0x000000ff4c00720c */ /* 0x000fe40003f05270 */
[----:B------:R-:W-:Y:S11]  /*86e0*/  IADD3 R34, PT, PT, R34, 0x1, RZ ;  /* 0x0000000122227810 */ /* 0x000ff60007ffe0ff */
[----:B------:R3:W4:Y:S04]  /*86f0*/  @P0 LDS.128 R48, [R5] ;  /* 0x0000000005300984 */ /* 0x0007280000000c00 */
[----:B------:R3:W1:Y:S04]  /*8700*/  @P0 LDS.128 R44, [R4+0x10] ;  /* 0x00001000042c0984 */ /* 0x0006680000000c00 */
[----:B------:R3:W1:Y:S04]  /*8710*/  @P0 LDS.128 R40, [R3+0x20] ;  /* 0x0000200003280984 */ /* 0x0006680000000c00 */
[----:B------:R3:W1:Y:S02]  /*8720*/  @P0 LDS.128 R36, [R2+0x30] ;  /* 0x0000300002240984 */ /* 0x0006640000000c00 */
.L_x_131:
[----:B------:R-:W-:Y:S05]  /*8730*/  BSYNC B1 ;  /* 0x0000000000017941 */ /* 0x000fea0003800000 */
.L_x_130:
[----:B-1----:R-:W-:Y:S05]  /*8740*/  VIADD R0, R25, 0x20 ;  /* 0x0000002019007836 */ /* 0x002fea0000000000 */
[----:B------:R-:W-:Y:S04]  /*8750*/  SHF.R.U32.HI R0, RZ, 0x15, R0 ;  /* 0x00000015ff007819 */ /* 0x000fe80000011600 */
[----:B------:R-:W-:Y:S11]  /*8760*/  LOP3.LUT P0, RZ, R0, 0x3, R57, 0x48, !PT ;  /* 0x0000000300ff7812 */ /* 0x000ff60007804839 */
[----:B------:R-:W-:Y:S02]  /*8770*/  @!UPT UIADD3 URZ, UPT, UPT, URZ, URZ, URZ ;  /* 0x000000fffffff290 */ /* 0x000fe4000fffe0ff */
[----:B------:R-:W-:Y:S05]  /*8780*/  @!P0 BRA `(.L_x_135) ;  /* 0x0000000000408947 */ /* 0x000fea0003800000 */
[----:B------:R-:W1:Y:S01]  /*8790*/  LDCU.64 UR8, c[0x4][0x70] ;  /* 0x01000e00ff0877ac */ /* 0x000e620008000a00 */
[----:B---3--:R-:W-:Y:S01]  /*87a0*/  MOV R3, 0x0 ;  /* 0x0000000000037802 */ /* 0x008fe20000000f00 */
[----:B------:R-:W-:Y:S02]  /*87b0*/  HFMA2 R12, -RZ, RZ, 0, 5.9604644775390625e-08 ;  /* 0x00000001ff0c7431 */ /* 0x000fe400000001ff */
[----:B------:R-:W-:Y:S02]  /*87c0*/  IMAD.MOV.U32 R8, RZ, RZ, 0x192 ;  /* 0x00000192ff087424 */ /* 0x000fe400078e00ff */
[----:B------:R-:W-:Y:S01]  /*87d0*/  IMAD.MOV.U32 R13, RZ, RZ, RZ ;  /* 0x000000ffff0d7224 */ /* 0x000fe200078e00ff */
[----:B------:R-:W3:Y:S01]  /*87e0*/  LDCU.64 UR6, c[0x4][0x78] ;  /* 0x01000f00ff0677ac */ /* 0x000ee20008000a00 */
[----:B------:R-:W2:Y:S01]  /*87f0*/  LDC.64 R2, c[0x4][R3] ;  /* 0x0100000003027b82 */ /* 0x000ea20000000a00 */
        /* <DEDUP_REMOVED lines=9> */
.L_x_135:
[----:B------:R-:W-:Y:S01]  /*8890*/  ISETP.NE.AND P6, PT, R74, RZ, PT ;  /* 0x000000ff4a00720c */ /* 0x000fe20003fc5270 */
[----:B------:R-:W-:Y:S05]  /*88a0*/  WARPSYNC.ALL ;  /* 0x0000000000007948 */ /* 0x000fea0003800000 */
[----:B------:R-:W-:Y:S01]  /*88b0*/  R2UR UR4, R25 ;  /* 0x00000000190472ca */ /* 0x000fe200000e0000 */
[----:B------:R-:W-:Y:S01]  /*88c0*/  IMAD.U32 R77, RZ, RZ, UR44 ;  /* 0x0000002cff4d7e24 */ /* 0x000fe2000f8e00ff */
[----:B----4-:R-:W-:Y:S01]  /*88d0*/  LOP3.LUT R20, R48, 0xffffe000, RZ, 0xc0, !PT ;  /* 0xffffe00030147812 */ /* 0x010fe200078ec0ff */
[----:B------:R-:W-:Y:S01]  /*88e0*/  BSSY.RECONVERGENT B0, `(.L_x_136) ;  /* 0x0000063000007945 */ /* 0x000fe20003800200 */
[----:B------:R-:W-:Y:S02]  /*88f0*/  LOP3.LUT R21, R49, 0xffffe000, RZ, 0xc0, !PT ;  /* 0xffffe00031157812 */ /* 0x000fe400078ec0ff */
[----:B------:R-:W-:Y:S02]  /*8900*/  LOP3.LUT R26, R51, 0xffffe000, RZ, 0xc0, !PT ;  /* 0xffffe000331a7812 */ /* 0x000fe400078ec0ff */
[----:B------:R-:W-:Y:S01]  /*8910*/  @P6 LEA R0, R77, UR43, 0x3 ;  /* 0x0000002b4d006c11 */ /* 0x000fe2000f8e18ff */
[----:B------:R-:W-:Y:S01]  /*8920*/  IMAD.U32 R77, RZ, RZ, UR62 ;  /* 0x0000003eff4d7e24 */ /* 0x000fe2000f8e00ff */
[----:B------:R-:W-:Y:S02]  /*8930*/  LOP3.LUT R33, R44, 0xffffe000, RZ, 0xc0, !PT ;  /* 0xffffe0002c217812 */ /* 0x000fe400078ec0ff */
[----:B------:R-:W-:Y:S01]  /*8940*/  LOP3.LUT R32, R45, 0xffffe000, RZ, 0xc0, !PT ;  /* 0xffffe0002d207812 */ /* 0x000fe200078ec0ff */
[----:B---3--:R-:W1:Y:S01]  /*8950*/  LDTM.x16 R4, tmem[UR4+0x20] ;  /* 0x00002004000479ee */ /* 0x008e620008240000 */
        /* <DEDUP_REMOVED lines=91> */
.L_x_137:
[----:B------:R-:W-:Y:S05]  /*8f10*/  BSYNC.RECONVERGENT B0 ;  /* 0x0000000000007941 */ /* 0x000fea0003800200 */
.L_x_136:
        /* <DEDUP_REMOVED lines=21> */
.L_x_141:
[----:B------:R-:W-:Y:S05]  /*9070*/  BSYNC B0 ;  /* 0x0000000000007941 */ /* 0x000fea0003800000 */
.L_x_140:
[----:B------:R-:W-:Y:S11]  /*9080*/  ISETP.NE.AND P0, PT, R76, RZ, PT ;  /* 0x000000ff4c00720c */ /* 0x000ff60003f05270 */
[----:B------:R-:W-:Y:S02]  /*9090*/  @!UPT UIADD3 URZ, UPT, UPT, URZ, URZ, URZ ;  /* 0x000000fffffff290 */ /* 0x000fe4000fffe0ff */
[----:B------:R3:W4:Y:S04]  /*90a0*/  @P0 LDS.128 R48, [R4] ;  /* 0x0000000004300984 */ /* 0x0007280000000c00 */
[----:B------:R3:W1:Y:S04]  /*90b0*/  @P0 LDS.128 R44, [R3+0x10] ;  /* 0x00001000032c0984 */ /* 0x0006680000000c00 */
[----:B------:R3:W1:Y:S04]  /*90c0*/  @P0 LDS.128 R40, [R2+0x20] ;  /* 0x0000200002280984 */ /* 0x0006680000000c00 */
[----:B------:R3:W1:Y:S02]  /*90d0*/  @P0 LDS.128 R36, [R34+0x30] ;  /* 0x0000300022240984 */ /* 0x0006640000000c00 */
.L_x_139:
[----:B------:R-:W-:Y:S05]  /*90e0*/  BSYNC B1 ;  /* 0x0000000000017941 */ /* 0x000fea0003800000 */
.L_x_138:
        /* <DEDUP_REMOVED lines=21> */
.L_x_143:
[----:B------:R-:W-:Y:S01]  /*9240*/  ISETP.NE.AND P0, PT, R71, RZ, PT ;  /* 0x000000ff4700720c */ /* 0x000fe20003f05270 */
[----:B------:R-:W-:Y:S05]  /*9250*/  WARPSYNC.ALL ;  /* 0x0000000000007948 */ /* 0x000fea0003800000 */
[----:B------:R-:W-:Y:S01]  /*9260*/  R2UR UR4, R25 ;  /* 0x00000000190472ca */ /* 0x000fe200000e0000 */
[----:B------:R-:W-:Y:S01]  /*9270*/  VIADD R75, R75, 0xc0 ;  /* 0x000000c04b4b7836 */ /* 0x000fe20000000000 */
[----:B----4-:R-:W-:Y:S01]  /*9280*/  LOP3.LUT R0, R48, 0xffffe000, RZ, 0xc0, !PT ;  /* 0xffffe00030007812 */ /* 0x010fe200078ec0ff */
[----:B------:R-:W-:Y:S01]  /*9290*/  BSSY.RECONVERGENT B0, `(.L_x_144) ;  /* 0x000005f000007945 */ /* 0x000fe20003800200 */
[----:B---3--:R-:W-:Y:S02]  /*92a0*/  LOP3.LUT R2, R49, 0xffffe000, RZ, 0xc0, !PT ;  /* 0xffffe00031027812 */ /* 0x008fe400078ec0ff */
[----:B------:R-:W-:Y:S02]  /*92b0*/  LOP3.LUT R3, R50, 0xffffe000, RZ, 0xc0, !PT ;  /* 0xffffe00032037812 */ /* 0x000fe400078ec0ff */
[----:B------:R-:W-:Y:S02]  /*92c0*/  LOP3.LUT R20, R51, 0xffffe000, RZ, 0xc0, !PT ;  /* 0xffffe00033147812 */ /* 0x000fe400078ec0ff */
[----:B------:R-:W-:Y:S02]  /*92d0*/  LOP3.LUT R21, R44, 0xffffe000, RZ, 0xc0, !PT ;  /* 0xffffe0002c157812 */ /* 0x000fe400078ec0ff */
[----:B------:R-:W-:Y:S01]  /*92e0*/  LOP3.LUT R26, R45, 0xffffe000, RZ, 0xc0, !PT ;  /* 0xffffe0002d1a7812 */ /* 0x000fe200078ec0ff */
[----:B------:R-:W1:Y:S01]  /*92f0*/  LDTM.x16 R4, tmem[UR4+0x30] ;  /* 0x00003004000479ee */ /* 0x000e620008240000 */
[----:B------:R-:W-:Y:S01]  /*9300*/  LOP3.LUT R29, R46, 0xffffe000, RZ, 0xc0, !PT ;  /* 0xffffe0002e1d7812 */ /* 0x000fe200078ec0ff */
[----:B------:R-:W-:Y:S01]  /*9310*/  NOP ;  /* 0x0000000000007918 */ /* 0x000fe20000000000 */
[----:B------:R-:W-:Y:S02]  /*9320*/  LOP3.LUT R28, R47, 0xffffe000, RZ, 0xc0, !PT ;  /* 0xffffe0002f1c7812 */ /* 0x000fe400078ec0ff */
[----:B------:R-:W-:Y:S02]  /*9330*/  LOP3.LUT R75, R75, 0xfefffff8, RZ, 0xc0, !PT ;  /* 0xfefffff84b4b7812 */ /* 0x000fe400078ec0ff */
[----:B------:R-:W-:Y:S02]  /*9340*/  LOP3.LUT R31, R40, 0xffffe000, RZ, 0xc0, !PT ;  /* 0xffffe000281f7812 */ /* 0x000fe400078ec0ff */
[----:B------:R-:W-:Y:S01]  /*9350*/  LOP3.LUT R30, R41, 0xffffe000, RZ, 0xc0, !PT ;  /* 0xffffe000291e7812 */ /* 0x000fe200078ec0ff */
[----:B-1----:R1:W-:Y:S01]  /*9360*/  SYNCS.ARRIVE.TRANS64.RED.A1T0 RZ, [R75+URZ], RZ ;  /* 0x000000ff4bff79a7 */ /* 0x0023e200081004ff */
[----:B------:R-:W-:Y:S02]  /*9370*/  LOP3.LUT R33, R42, 0xffffe000, RZ, 0xc0, !PT ;  /* 0xffffe0002a217812 */ /* 0x000fe400078ec0ff */
[----:B------:R-:W-:Y:S02]  /*9380*/  LOP3.LUT R32, R43, 0xffffe000, RZ, 0xc0, !PT ;  /* 0xffffe0002b207812 */ /* 0x000fe400078ec0ff */
[----:B------:R-:W-:Y:S02]  /*9390*/  LOP3.LUT R35, R36, 0xffffe000, RZ, 0xc0, !PT ;  /* 0xffffe00024237812 */ /* 0x000fe400078ec0ff */
[----:B------:R-:W-:Y:S02]  /*93a0*/  LOP3.LUT R34, R37, 0xffffe000, RZ, 0xc0, !PT ;  /* 0xffffe00025227812 */ /* 0x000fe400078ec0ff */
[----:B------:R-:W-:Y:S02]  /*93b0*/  LOP3.LUT R37, R38, 0xffffe000, RZ, 0xc0, !PT ;  /* 0xffffe00026257812 */ /* 0x000fe400078ec0ff */
[----:B------:R-:W-:Y:S01]  /*93c0*/  LOP3.LUT R36, R39, 0xffffe000, RZ, 0xc0, !PT ;  /* 0xffffe00027247812 */ /* 0x000fe200078ec0ff */
[C---:B------:R-:W-:Y:S01]  /*93d0*/  FMUL R4, R24.reuse, R4 ;  /* 0x0000000418047220 */ /* 0x040fe20000400000 */
[C---:B------:R-:W-:Y:S01]  /*93e0*/  FMUL R5, R24.reuse, R5 ;  /* 0x0000000518057220 */ /* 0x040fe20000400000 */
[C---:B------:R-:W-:Y:S01]  /*93f0*/  FMUL R6, R24.reuse, R6 ;  /* 0x0000000618067220 */ /* 0x040fe20000400000 */
[C---:B------:R-:W-:Y:S01]  /*9400*/  FMUL R7, R24.reuse, R7 ;  /* 0x0000000718077220 */ /* 0x040fe20000400000 */
[C---:B------:R-:W-:Y:S01]  /*9410*/  FFMA R4, R27.reuse, R0, R4 ;  /* 0x000000001b047223 */ /* 0x040fe20000000004 */
[C---:B------:R-:W-:Y:S01]  /*9420*/  FFMA R5, R27.reuse, R2, R5 ;  /* 0x000000021b057223 */ /* 0x040fe20000000005 */
[C---:B------:R-:W-:Y:S01]  /*9430*/  FFMA R6, R27.reuse, R3, R6 ;  /* 0x000000031b067223 */ /* 0x040fe20000000006 */
[C---:B------:R-:W-:Y:S01]  /*9440*/  FFMA R7, R27.reuse, R20, R7 ;  /* 0x000000141b077223 */ /* 0x040fe20000000007 */
[C---:B------:R-:W-:Y:S01]  /*9450*/  FMUL R8, R24.reuse, R8 ;  /* 0x0000000818087220 */ /* 0x040fe20000400000 */
[C---:B------:R-:W-:Y:S01]  /*9460*/  FMUL R9, R24.reuse, R9 ;  /* 0x0000000918097220 */ /* 0x040fe20000400000 */
[C---:B------:R-:W-:Y:S01]  /*9470*/  FMUL R10, R24.reuse, R10 ;  /* 0x0000000a180a7220 */ /* 0x040fe20000400000 */
[C---:B------:R-:W-:Y:S01]  /*9480*/  FMUL R11, R24.reuse, R11 ;  /* 0x0000000b180b7220 */ /* 0x040fe20000400000 */
[----:B------:R-:W-:Y:S01]  /*9490*/  F2FP.TF32.F32.PACK_B R4, R4 ;  /* 0x00000004ff04723e */ /* 0x000fe200024050ff */
[C---:B------:R-:W-:Y:S01]  /*94a0*/  FFMA R8, R27.reuse, R21, R8 ;  /* 0x000000151b087223 */ /* 0x040fe20000000008 */
[----:B------:R-:W-:Y:S01]  /*94b0*/  F2FP.TF32.F32.PACK_B R5, R5 ;  /* 0x00000005ff05723e */ /* 0x000fe200024050ff */
[C---:B------:R-:W-:Y:S01]  /*94c0*/  FFMA R9, R27.reuse, R26, R9 ;  /* 0x0000001a1b097223 */ /* 0x040fe20000000009 */
[----:B------:R-:W-:Y:S01]  /*94d0*/  F2FP.TF32.F32.PACK_B R6, R6 ;  /* 0x00000006ff06723e */ /* 0x000fe200024050ff */
[C---:B------:R-:W-:Y:S01]  /*94e0*/  FFMA R10, R27.reuse, R29, R10 ;  /* 0x0000001d1b0a7223 */ /* 0x040fe2000000000a */
[----:B------:R-:W-:Y:S01]  /*94f0*/  F2FP.TF32.F32.PACK_B R7, R7 ;  /* 0x00000007ff07723e */ /* 0x000fe200024050ff */
[C---:B------:R-:W-:Y:S01]  /*9500*/  FFMA R11, R27.reuse, R28, R11 ;  /* 0x0000001c1b0b7223 */ /* 0x040fe2000000000b */
[C---:B------:R-:W-:Y:S01]  /*9510*/  FMUL R12, R24.reuse, R12 ;  /* 0x0000000c180c7220 */ /* 0x040fe20000400000 */
[----:B------:R-:W-:Y:S01]  /*9520*/  F2FP.TF32.F32.PACK_B R8, R8 ;  /* 0x00000008ff08723e */ /* 0x000fe200024050ff */
[C---:B------:R-:W-:Y:S01]  /*9530*/  FMUL R13, R24.reuse, R13 ;  /* 0x0000000d180d7220 */ /* 0x040fe20000400000 */
[----:B------:R1:W-:Y:S01]  /*9540*/  STS.128 [R69+0x6000], R4 ;  /* 0x0060000445007388 */ /* 0x0003e20000000c00 */
        /* <DEDUP_REMOVED lines=8> */
[C---:B------:R-:W-:Y:S01]  /*95d0*/  FFMA R15, R27.reuse, R32, R15 ;  /* 0x000000201b0f7223 */ /* 0x040fe2000000000f */
[C---:B------:R-:W-:Y:S01]  /*95e0*/  FMUL R16, R24.reuse, R16 ;  /* 0x0000001018107220 */ /* 0x040fe20000400000 */
[----:B------:R-:W-:Y:S01]  /*95f0*/  F2FP.TF32.F32.PACK_B R12, R12 ;  /* 0x0000000cff0c723e */ /* 0x000fe200024050ff */
[----:B------:R1:W-:Y:S01]  /*9600*/  STS.128 [R68+0x6010], R8 ;  /* 0x0060100844007388 */ /* 0x0003e20000000c00 */
[C---:B------:R-:W-:Y:S01]  /*9610*/  FMUL R17, R24.reuse, R17 ;  /* 0x0000001118117220 */ /* 0x040fe20000400000 */
        /* <DEDUP_REMOVED lines=8> */
[----:B------:R-:W-:Y:S01]  /*96a0*/  FFMA R19, R27, R36, R19 ;  /* 0x000000241b137223 */ /* 0x000fe20000000013 */
[----:B------:R-:W-:Y:S02]  /*96b0*/  F2FP.TF32.F32.PACK_B R16, R16 ;  /* 0x00000010ff10723e */ /* 0x000fe400024050ff */
[----:B------:R1:W-:Y:S01]  /*96c0*/  STS.128 [R67+0x6020], R12 ;  /* 0x0060200c43007388 */ /* 0x0003e20000000c00 */
[----:B------:R-:W-:Y:S02]  /*96d0*/  F2FP.TF32.F32.PACK_B R17, R17 ;  /* 0x00000011ff11723e */ /* 0x000fe400024050ff */
        /* <DEDUP_REMOVED lines=26> */
.L_x_145:
[----:B------:R-:W-:Y:S05]  /*9880*/  BSYNC.RECONVERGENT B0 ;  /* 0x0000000000007941 */ /* 0x000fea0003800200 */
.L_x_144:
[----:B------:R-:W-:Y:S01]  /*9890*/  BAR.SYNC.DEFER_BLOCKING 0x1, 0x80 ;  /* 0x0042000000007b1d */ /* 0x000fe20000010000 */
[----:B------:R-:W-:Y:S01]  /*98a0*/  UISETP.NE.AND UP0, UPT, UR49, -0x4, UPT ;  /* 0xfffffffc3100788c */ /* 0x000fe2000bf05270 */
[----:B------:R-:W-:Y:S08]  /*98b0*/  IADD3 R0, PT, PT, R22, 0x1, RZ ;  /* 0x0000000116007810 */ /* 0x000ff00007ffe0ff */
[----:B------:R-:W-:Y:S05]  /*98c0*/  BRA.U !UP0, `(.L_x_146) ;  /* 0x0000000108287547 */ /* 0x000fea000b800000 */
[----:B------:R-:W-:Y:S01]  /*98d0*/  ISETP.NE.AND P0, PT, R74, RZ, PT ;  /* 0x000000ff4a00720c */ /* 0x000fe20003f05270 */
[----:B------:R-:W-:Y:S01]  /*98e0*/  IMAD.U32 R3, RZ, RZ, UR48 ;  /* 0x00000030ff037e24 */ /* 0x000fe2000f8e00ff */
[----:B------:R-:W-:Y:S01]  /*98f0*/  UIADD3 UR4, UPT, UPT, UR48, 0x1, URZ ;  /* 0x0000000130047890 */ /* 0x000fe2000fffe0ff */
[----:B------:R-:W-:Y:S03]  /*9900*/  IMAD.U32 R2, RZ, RZ, UR62 ;  /* 0x0000003eff027e24 */ /* 0x000fe6000f8e00ff */
[----:B------:R-:W-:Y:S04]  /*9910*/  UISETP.NE.AND UP0, UPT, UR4, 0x4, UPT ;  /* 0x000000040400788c */ /* 0x000fe8000bf05270 */
[----:B------:R-:W-:Y:S03]  /*9920*/  USEL UR48, UR4, URZ, UP0 ;  /* 0x000000ff04307287 */ /* 0x000fe60008000000 */
[----:B------:R-:W-:Y:S05]  /*9930*/  @P0 LEA R3, R3, UR43, 0x3 ;  /* 0x0000002b03030c11 */ /* 0x000fea000f8e18ff */
[----:B------:R-:W-:Y:S05]  /*9940*/  @P0 VIADD R3, R3, 0x50 ;  /* 0x0000005003030836 */ /* 0x000fea0000000000 */
[----:B------:R-:W-:Y:S04]  /*9950*/  @P0 PRMT R2, R2, 0x654, R3 ;  /* 0x0000065402020816 */ /* 0x000fe80000000003 */
[----:B------:R3:W-:Y:S03]  /*9960*/  @P0 SYNCS.ARRIVE.TRANS64.RED.A1T0 RZ, [R2+URZ], RZ ;  /* 0x000000ff02ff09a7 */ /* 0x0007e600081004ff */
.L_x_146:
[----:B------:R-:W-:Y:S01]  /*9970*/  R2UR UR5, R58 ;  /* 0x000000003a0572ca */ /* 0x000fe200000e0000 */
[----:B------:R-:W-:Y:S01]  /*9980*/  UISETP.NE.AND UP0, UPT, UR59, URZ, UPT ;  /* 0x000000ff3b00728c */ /* 0x000fe2000bf05270 */
[----:B------:R-:W-:Y:S01]  /*9990*/  R2UR UR4, R59 ;  /* 0x000000003b0472ca */ /* 0x000fe200000e0000 */
[----:B------:R-:W-:Y:S01]  /*99a0*/  UIADD3 UR49, UPT, UPT, UR49, 0x4, URZ ;  /* 0x0000000431317890 */ /* 0x000fe2000fffe0ff */
[----:B------:R-:W-:Y:S01]  /*99b0*/  ISETP.NE.AND P0, PT, R62, 0x2, PT ;  /* 0x000000023e00780c */ /* 0x000fe20003f05270 */
[----:B------:R-:W-:Y:S01]  /*99c0*/  UMOV UR60, UR58 ;  /* 0x0000003a003c7c82 */ /* 0x000fe20008000000 */
[----:B------:R-:W-:Y:S02]  /*99d0*/  ISETP.NE.AND P1, PT, R0, 0x4, PT ;  /* 0x000000040000780c */ /* 0x000fe40003f25270 */
[----:B------:R-:W-:Y:S02]  /*99e0*/  SEL R3, RZ, 0x1, P0 ;  /* 0x00000001ff037807 */ /* 0x000fe40000000000 */
[----:B---3--:R-:W-:Y:S02]  /*99f0*/  SEL R2, RZ, 0x1, P1 ;  /* 0x00000001ff027807 */ /* 0x008fe40000800000 */
[----:B------:R-:W-:Y:S01]  /*9a00*/  LOP3.LUT R64, R64, R3, RZ, 0x3c, !PT ;  /* 0x0000000340407212 */ /* 0x000fe200078e3cff */
[----:B------:R-:W-:Y:S01]  /*9a10*/  UIADD3 UR27, UPT, UPT, UR36, UR5, URZ ;  /* 0x00000005241b7290 */ /* 0x000fe2000fffe0ff */
[----:B------:R-:W-:Y:S01]  /*9a20*/  LOP3.LUT R65, R65, R2, RZ, 0x3c, !PT ;  /* 0x0000000241417212 */ /* 0x000fe200078e3cff */
[----:B------:R-:W-:Y:S01]  /*9a30*/  UIADD3 UR26, UPT, UPT, UR37, UR4, URZ ;  /* 0x00000004251a7290 */ /* 0x000fe2000fffe0ff */
[----:B------:R-:W-:Y:S02]  /*9a40*/  SEL R62, R62, RZ, P0 ;  /* 0x000000ff3e3e7207 */ /* 0x000fe40000000000 */
[----:B------:R-:W-:Y:S01]  /*9a50*/  SEL R22, R0, RZ, P1 ;  /* 0x000000ff00167207 */ /* 0x000fe20000800000 */
[----:B------:R-:W-:Y:S08]  /*9a60*/  BRA.U UP0, `(.L_x_147) ;  /* 0xffffffc900947547 */ /* 0x000ff0000b83ffff */
[----:B------:R-:W-:-:S09]  /*9a70*/  UISETP.NE.AND UP0, UPT, UR61, URZ, UPT ;  /* 0x000000ff3d00728c */ /* 0x000fd2000bf05270 */
[----:B------:R-:W-:Y:S05]  /*9a80*/  BRA.U !UP0, `(.L_x_148) ;  /* 0x0000000108487547 */ /* 0x000fea000b800000 */
[----:B------:R-:W3:Y:S02]  /*9a90*/  LDCU.64 UR4, c[0x0][0x890] ;  /* 0x00011200ff0477ac */ /* 0x000ee40008000a00 */
[----:B---3--:R-:W-:-:S04]  /*9aa0*/  UISETP.NE.U32.AND UP0, UPT, UR4, URZ, UPT ;  /* 0x000000ff0400728c */ /* 0x008fc8000bf05070 */
[----:B------:R-:W-:-:S09]  /*9ab0*/  UISETP.NE.AND.EX UP0, UPT, UR5, URZ, UPT, UP0 ;  /* 0x000000ff0500728c */ /* 0x000fd2000bf05300 */
[----:B------:R-:W-:Y:S05]  /*9ac0*/  BRA.U UP0, `(.L_x_149) ;  /* 0x00000001000c7547 */ /* 0x000fea000b800000 */
[----:B------:R-:W-:-:S13]  /*9ad0*/  FSETP.NEU.AND P0, PT, R27, RZ, PT ;  /* 0x000000ff1b00720b */ /* 0x000fda0003f0d000 */
[----:B------:R-:W-:Y:S05]  /*9ae0*/  @!P0 EXIT ;  /* 0x000000000000894d */ /* 0x000fea0003800000 */
[----:B------:R-:W-:Y:S05]  /*9af0*/  BRA `(.L_x_148) ;  /* 0x00000000002c7947 */ /* 0x000fea0003800000 */
.L_x_149:
[----:B------:R-:W-:Y:S01]  /*9b00*/  ISETP.NE.AND P0, PT, R61, RZ, PT ;  /* 0x000000ff3d00720c */ /* 0x000fe20003f05270 */
[----:B------:R-:W-:-:S12]  /*9b10*/  BSSY.RECONVERGENT B0, `(.L_x_148) ;  /* 0x0000009000007945 */ /* 0x000fd80003800200 */
[----:B------:R-:W-:Y:S05]  /*9b20*/  @P0 BRA `(.L_x_150) ;  /* 0x0000000000140947 */ /* 0x000fea0003800000 */
[----:B------:R-:W3:Y:S02]  /*9b30*/  LDCU.64 UR4, c[0x0][0x888] ;  /* 0x00011100ff0477ac */ /* 0x000ee40008000a00 */
[----:B---3--:R-:W-:-:S04]  /*9b40*/  ISETP.NE.U32.AND P0, PT, RZ, UR4, PT ;  /* 0x00000004ff007c0c */ /* 0x008fc8000bf05070 */
[----:B------:R-:W-:-:S13]  /*9b50*/  ISETP.NE.AND.EX P0, PT, RZ, UR5, PT, P0 ;  /* 0x00000005ff007c0c */ /* 0x000fda000bf05300 */
[----:B------:R-:W-:Y:S05]  /*9b60*/  @!P0 EXIT ;  /* 0x000000000000894d */ /* 0x000fea0003800000 */
[----:B------:R-:W-:Y:S05]  /*9b70*/  BRA `(.L_x_151) ;  /* 0x0000000000087947 */ /* 0x000fea0003800000 */
.L_x_150:
[----:B------:R-:W-:-:S13]  /*9b80*/  FSETP.NEU.AND P0, PT, R27, RZ, PT ;  /* 0x000000ff1b00720b */ /* 0x000fda0003f0d000 */
[----:B------:R-:W-:Y:S05]  /*9b90*/  @!P0 EXIT ;  /* 0x000000000000894d */ /* 0x000fea0003800000 */
.L_x_151:
[----:B------:R-:W-:Y:S05]  /*9ba0*/  BSYNC.RECONVERGENT B0 ;  /* 0x0000000000007941 */ /* 0x000fea0003800200 */
.L_x_148:
[----:B------:R-:W-:Y:S01]  /*9bb0*/  ULEA UR4, UR48, UR43, 0x3 ;  /* 0x0000002b30047291 */ /* 0x000fe2000f8e18ff */
[----:B------:R-:W-:-:S04]  /*9bc0*/  DEPBAR.LE SB0, 0x0 ;  /* 0x000080000000791a */ /* 0x000fc80000000000 */
[----:B------:R-:W-:-:S04]  /*9bd0*/  UIADD3 UR4, UPT, UPT, UR4, 0x50, URZ ;  /* 0x0000005004047890 */ /* 0x000fc8000fffe0ff */
[----:B------:R-:W-:-:S09]  /*9be0*/  UPRMT UR4, UR62, 0x654, UR4 ;  /* 0x000006543e047896 */ /* 0x000fd20008000004 */
[----:B------:R-:W-:Y:S01]  /*9bf0*/  SYNCS.ARRIVE.TRANS64.RED.A1T0 RZ, [UR4], RZ ;  /* 0x000000ffffff79a7 */ /* 0x000fe20008100404 */
[----:B------:R-:W-:Y:S05]  /*9c00*/  EXIT ;  /* 0x000000000000794d */ /* 0x000fea0003800000 */
.L_x_24:
[----:B--2---:R2:W3:Y:S02]  /*9c10*/  SYNCS.PHASECHK.TRANS64.TRYWAIT P0, [R3+URZ+0xf0], R2 ;  /* 0x0000f002030075a7 */ /* 0x0044e400080011ff */
[----:B---3--:R-:W-:Y:S05]  /*9c20*/  @!P0 NANOSLEEP.SYNCS 0x989680 ;  /* 0x009896800000895d */ /* 0x008fea0003900000 */
[----:B------:R-:W3:Y:S02]  /*9c30*/  @!P0 SYNCS.PHASECHK.TRANS64 P0, [R3+URZ+0xf0], R2 ;  /* 0x0000f002030085a7 */ /* 0x000ee400080010ff */
[----:B---3--:R-:W-:Y:S05]  /*9c40*/  @!P0 BRA `(.L_x_24) ;  /* 0xfffffffc00f08947 */ /* 0x008fea000383ffff */
[----:B------:R-:W-:Y:S05]  /*9c50*/  BRA `(.L_x_152) ;  /* 0xffffff7c00707947 */ /* 0x000fea000383ffff */
.L_x_27:
[----:B-1----:R-:W-:-:S07]  /*9c60*/  MOV R0, UR7 ;  /* 0x0000000700007c02 */ /* 0x002fce0008000f00 */
.L_x_153:
[----:B-1----:R1:W2:Y:S02]  /*9c70*/  SYNCS.PHASECHK.TRANS64.TRYWAIT P0, [R0+URZ+0x18], R3 ;  /* 0x00001803000075a7 */ /* 0x0022a400080011ff */
[----:B--2---:R-:W-:Y:S05]  /*9c80*/  @!P0 NANOSLEEP.SYNCS 0x989680 ;  /* 0x009896800000895d */ /* 0x004fea0003900000 */
[----:B------:R-:W2:Y:S02]  /*9c90*/  @!P0 SYNCS.PHASECHK.TRANS64 P0, [R0+URZ+0x18], R3 ;  /* 0x00001803000085a7 */ /* 0x000ea400080010ff */
[----:B--2---:R-:W-:Y:S05]  /*9ca0*/  @!P0 BRA `(.L_x_153) ;  /* 0xfffffffc00f08947 */ /* 0x004fea000383ffff */
[----:B------:R-:W-:Y:S05]  /*9cb0*/  BRA `(.L_x_26) ;  /* 0xffffff7c00c47947 */ /* 0x000fea000383ffff */
.L_x_36:
[----:B-1----:R-:W-:-:S07]  /*9cc0*/  MOV R0, UR7 ;  /* 0x0000000700007c02 */ /* 0x002fce0008000f00 */
.L_x_154:
[----:B-1----:R1:W2:Y:S02]  /*9cd0*/  SYNCS.PHASECHK.TRANS64.TRYWAIT P0, [R0+URZ+0x18], R3 ;  /* 0x00001803000075a7 */ /* 0x0022a400080011ff */
[----:B--2---:R-:W-:Y:S05]  /*9ce0*/  @!P0 NANOSLEEP.SYNCS 0x989680 ;  /* 0x009896800000895d */ /* 0x004fea0003900000 */
[----:B------:R-:W2:Y:S02]  /*9cf0*/  @!P0 SYNCS.PHASECHK.TRANS64 P0, [R0+URZ+0x18], R3 ;  /* 0x00001803000085a7 */ /* 0x000ea400080010ff */
[----:B--2---:R-:W-:Y:S05]  /*9d00*/  @!P0 BRA `(.L_x_154) ;  /* 0xfffffffc00f08947 */ /* 0x004fea000383ffff */
[----:B------:R-:W-:Y:S05]  /*9d10*/  BRA `(.L_x_35) ;  /* 0xffffff8400207947 */ /* 0x000fea000383ffff */
.L_x_43:
[----:B-1----:R1:W4:Y:S02]  /*9d20*/  SYNCS.PHASECHK.TRANS64.TRYWAIT P0, [R3+URZ+0x80], R0 ;  /* 0x00008000030075a7 */ /* 0x00232400080011ff */
[----:B----4-:R-:W-:Y:S05]  /*9d30*/  @!P0 NANOSLEEP.SYNCS 0x989680 ;  /* 0x009896800000895d */ /* 0x010fea0003900000 */
[----:B------:R-:W4:Y:S02]  /*9d40*/  @!P0 SYNCS.PHASECHK.TRANS64 P0, [R3+URZ+0x80], R0 ;  /* 0x00008000030085a7 */ /* 0x000f2400080010ff */
[----:B----4-:R-:W-:Y:S05]  /*9d50*/  @!P0 BRA `(.L_x_43) ;  /* 0xfffffffc00f08947 */ /* 0x010fea000383ffff */
[----:B------:R-:W-:Y:S05]  /*9d60*/  BRA `(.L_x_155) ;  /* 0xffffff88005c7947 */ /* 0x000fea000383ffff */
.L_x_47:
[----:B-1----:R-:W-:-:S07]  /*9d70*/  MOV R0, UR4 ;  /* 0x0000000400007c02 */ /* 0x002fce0008000f00 */
.L_x_156:
[----:B-1----:R1:W2:Y:S02]  /*9d80*/  SYNCS.PHASECHK.TRANS64.TRYWAIT P0, [R0+URZ], R3 ;  /* 0x00000003000075a7 */ /* 0x0022a400080011ff */
[----:B--2---:R-:W-:Y:S05]  /*9d90*/  @!P0 NANOSLEEP.SYNCS 0x989680 ;  /* 0x009896800000895d */ /* 0x004fea0003900000 */
[----:B------:R-:W2:Y:S02]  /*9da0*/  @!P0 SYNCS.PHASECHK.TRANS64 P0, [R0+URZ], R3 ;  /* 0x00000003000085a7 */ /* 0x000ea400080010ff */
[----:B--2---:R-:W-:Y:S05]  /*9db0*/  @!P0 BRA `(.L_x_156) ;  /* 0xfffffffc00f08947 */ /* 0x004fea000383ffff */
[----:B------:R-:W-:Y:S05]  /*9dc0*/  BRA `(.L_x_157) ;  /* 0xffffff9000087947 */ /* 0x000fea000383ffff */
.L_x_48:
[----:B------:R-:W-:-:S07]  /*9dd0*/  MOV R0, UR5 ;  /* 0x0000000500007c02 */ /* 0x000fce0008000f00 */
.L_x_158:
[----:B-1----:R1:W2:Y:S02]  /*9de0*/  SYNCS.PHASECHK.TRANS64.TRYWAIT P0, [R0+URZ], R3 ;  /* 0x00000003000075a7 */ /* 0x0022a400080011ff */
[----:B--2---:R-:W-:Y:S05]  /*9df0*/  @!P0 NANOSLEEP.SYNCS 0x989680 ;  /* 0x009896800000895d */ /* 0x004fea0003900000 */
[----:B------:R-:W2:Y:S02]  /*9e00*/  @!P0 SYNCS.PHASECHK.TRANS64 P0, [R0+URZ], R3 ;  /* 0x00000003000085a7 */ /* 0x000ea400080010ff */
[----:B--2---:R-:W-:Y:S05]  /*9e10*/  @!P0 BRA `(.L_x_158) ;  /* 0xfffffffc00f08947 */ /* 0x004fea000383ffff */
[----:B------:R-:W-:Y:S05]  /*9e20*/  BRA `(.L_x_159) ;  /* 0xffffff9000147947 */ /* 0x000fea000383ffff */
.L_x_51:
[----:B--2---:R2:W3:Y:S02]  /*9e30*/  SYNCS.PHASECHK.TRANS64.TRYWAIT P0, [R0+URZ+0xe0], R9 ;  /* 0x0000e009000075a7 */ /* 0x0044e400080011ff */
[----:B---3--:R-:W-:Y:S05]  /*9e40*/  @!P0 NANOSLEEP.SYNCS 0x989680 ;  /* 0x009896800000895d */ /* 0x008fea0003900000 */
[----:B------:R-:W3:Y:S02]  /*9e50*/  @!P0 SYNCS.PHASECHK.TRANS64 P0, [R0+URZ+0xe0], R9 ;  /* 0x0000e009000085a7 */ /* 0x000ee400080010ff */
[----:B---3--:R-:W-:Y:S05]  /*9e60*/  @!P0 BRA `(.L_x_51) ;  /* 0xfffffffc00f08947 */ /* 0x008fea000383ffff */
[----:B------:R-:W-:Y:S05]  /*9e70*/  BRA `(.L_x_160) ;  /* 0xffffff9000747947 */ /* 0x000fea000383ffff */
.L_x_52:
[----:B------:R-:W-:-:S07]  /*9e80*/  MOV R0, UR4 ;  /* 0x0000000400007c02 */ /* 0x000fce0008000f00 */
.L_x_161:
[----:B--2---:R2:W3:Y:S02]  /*9e90*/  SYNCS.PHASECHK.TRANS64.TRYWAIT P0, [R0+URZ+0x90], R11 ;  /* 0x0000900b000075a7 */ /* 0x0044e400080011ff */
[----:B---3--:R-:W-:Y:S05]  /*9ea0*/  @!P0 NANOSLEEP.SYNCS 0x989680 ;  /* 0x009896800000895d */ /* 0x008fea0003900000 */
[----:B------:R-:W3:Y:S02]  /*9eb0*/  @!P0 SYNCS.PHASECHK.TRANS64 P0, [R0+URZ+0x90], R11 ;  /* 0x0000900b000085a7 */ /* 0x000ee400080010ff */
[----:B---3--:R-:W-:Y:S05]  /*9ec0*/  @!P0 BRA `(.L_x_161) ;  /* 0xfffffffc00f08947 */ /* 0x008fea000383ffff */
[----:B------:R-:W-:Y:S05]  /*9ed0*/  BRA `(.L_x_162) ;  /* 0xffffff9000847947 */ /* 0x000fea000383ffff */
.L_x_53:
[----:B--2---:R2:W3:Y:S02]  /*9ee0*/  SYNCS.PHASECHK.TRANS64.TRYWAIT P1, [R0+URZ+0x80], R9 ;  /* 0x00008009000075a7 */ /* 0x0044e400080211ff */
[----:B---3--:R-:W-:Y:S05]  /*9ef0*/  @!P1 NANOSLEEP.SYNCS 0x989680 ;  /* 0x009896800000995d */ /* 0x008fea0003900000 */
[----:B------:R-:W3:Y:S02]  /*9f00*/  @!P1 SYNCS.PHASECHK.TRANS64 P1, [R0+URZ+0x80], R9 ;  /* 0x00008009000095a7 */ /* 0x000ee400080210ff */
[----:B---3--:R-:W-:Y:S05]  /*9f10*/  @!P1 BRA `(.L_x_53) ;  /* 0xfffffffc00f09947 */ /* 0x008fea000383ffff */
[----:B------:R-:W-:Y:S05]  /*9f20*/  BRA `(.L_x_163) ;  /* 0xffffff9000b47947 */ /* 0x000fea000383ffff */
.L_x_56:
[----:B------:R-:W-:-:S07]  /*9f30*/  MOV R0, UR4 ;  /* 0x0000000400007c02 */ /* 0x000fce0008000f00 */
.L_x_164:
[----:B--2---:R2:W3:Y:S02]  /*9f40*/  SYNCS.PHASECHK.TRANS64.TRYWAIT P0, [R0+URZ+0x90], R3 ;  /* 0x00009003000075a7 */ /* 0x0044e400080011ff */
[----:B---3--:R-:W-:Y:S05]  /*9f50*/  @!P0 NANOSLEEP.SYNCS 0x989680 ;  /* 0x009896800000895d */ /* 0x008fea0003900000 */
[----:B------:R-:W3:Y:S02]  /*9f60*/  @!P0 SYNCS.PHASECHK.TRANS64 P0, [R0+URZ+0x90], R3 ;  /* 0x00009003000085a7 */ /* 0x000ee400080010ff */
[----:B---3--:R-:W-:Y:S05]  /*9f70*/  @!P0 BRA `(.L_x_164) ;  /* 0xfffffffc00f08947 */ /* 0x008fea000383ffff */
[----:B------:R-:W-:Y:S05]  /*9f80*/  BRA `(.L_x_55) ;  /* 0xffffff9400087947 */ /* 0x000fea000383ffff */
.L_x_65:
[----:B--2---:R-:W-:-:S04]  /*9f90*/  MOV R7, UR5 ;  /* 0x0000000500077c02 */ /* 0x004fc80008000f00 */
[----:B------:R2:W3:Y:S03]  /*9fa0*/  SYNCS.PHASECHK.TRANS64.TRYWAIT P0, [R7+URZ+0x8], R8 ;  /* 0x00000808070075a7 */ /* 0x0004e600080011ff */
[----:B---3--:R-:W-:Y:S05]  /*9fb0*/  @!P0 NANOSLEEP.SYNCS 0x989680 ;  /* 0x009896800000895d */ /* 0x008fea0003900000 */
[----:B------:R-:W3:Y:S02]  /*9fc0*/  @!P0 SYNCS.PHASECHK.TRANS64 P0, [R7+URZ+0x8], R8 ;  /* 0x00000808070085a7 */ /* 0x000ee400080010ff */
[----:B---3--:R-:W-:Y:S05]  /*9fd0*/  @!P0 BRA `(.L_x_65) ;  /* 0xfffffffc00ec8947 */ /* 0x008fea000383ffff */
[----:B------:R-:W-:Y:S05]  /*9fe0*/  BRA `(.L_x_64) ;  /* 0xffffff9400c47947 */ /* 0x000fea000383ffff */
.L_x_67:
[----:B------:R-:W-:Y:S01]  /*9ff0*/  BSSY B0, `(.L_x_165) ;  /* 0x0000006000007945 */ /* 0x000fe20003800000 */
[----:B------:R-:W-:-:S07]  /*a000*/  MOV R15, 0xffffffff ;  /* 0xffffffff000f7802 */ /* 0x000fce0000000f00 */
[----:B-12--5:R-:W-:Y:S05]  /*a010*/  WARPSYNC.COLLECTIVE R15, `(.L_x_166) ;  /* 0x000000000f0c7348 */ /* 0x026fea0003c00000 */
[----:B------:R-:W-:Y:S02]  /*a020*/  ELECT P6, UR79, PT ;  /* 0x00000000004f782f */ /* 0x000fe400038c0000 */
[----:B------:R-:W-:Y:S01]  /*a030*/  MOV R14, UR79 ;  /* 0x0000004f000e7c02 */ /* 0x000fe20008000f00 */
[----:B-12--5:R-:W-:Y:S10]  /*a040*/  ENDCOLLECTIVE ;  /* 0x000000000000791b */ /* 0x026ff40003800000 */
.L_x_166:
[----:B------:R-:W-:Y:S05]  /*a050*/  BSYNC B0 ;  /* 0x0000000000007941 */ /* 0x000fea0003800000 */
.L_x_165:
[----:B------:R-:W-:Y:S01]  /*a060*/  PLOP3.LUT P0, PT, P6, PT, PT, 0x80, 0x8 ;  /* 0x000000000008781c */ /* 0x000fe2000370f070 */
[----:B------:R-:W-:-:S12]  /*a070*/  BRA `(.L_x_167) ;  /* 0xffffff9400f47947 */ /* 0x000fd8000383ffff */
.L_x_69:
[----:B--2---:R-:W-:-:S04]  /*a080*/  MOV R5, UR5 ;  /* 0x0000000500057c02 */ /* 0x004fc80008000f00 */
[----:B------:R2:W3:Y:S03]  /*a090*/  SYNCS.PHASECHK.TRANS64.TRYWAIT P0, [R5+URZ+0x8], R6 ;  /* 0x00000806050075a7 */ /* 0x0004e600080011ff */
[----:B---3--:R-:W-:Y:S05]  /*a0a0*/  @!P0 NANOSLEEP.SYNCS 0x989680 ;  /* 0x009896800000895d */ /* 0x008fea0003900000 */
[----:B------:R-:W3:Y:S02]  /*a0b0*/  @!P0 SYNCS.PHASECHK.TRANS64 P0, [R5+URZ+0x8], R6 ;  /* 0x00000806050085a7 */ /* 0x000ee400080010ff */
[----:B---3--:R-:W-:Y:S05]  /*a0c0*/  @!P0 BRA `(.L_x_69) ;  /* 0xfffffffc00ec8947 */ /* 0x008fea000383ffff */
[----:B------:R-:W-:Y:S05]  /*a0d0*/  BRA `(.L_x_68) ;  /* 0xffffff9400f87947 */ /* 0x000fea000383ffff */
.L_x_70:
[----:B-1----:R1:W2:Y:S02]  /*a0e0*/  SYNCS.PHASECHK.TRANS64.TRYWAIT P0, [R3+URZ+0x80], R4 ;  /* 0x00008004030075a7 */ /* 0x0022a400080011ff */
[----:B--2---:R-:W-:Y:S05]  /*a0f0*/  @!P0 NANOSLEEP.SYNCS 0x989680 ;  /* 0x009896800000895d */ /* 0x004fea0003900000 */
[----:B------:R-:W2:Y:S02]  /*a100*/  @!P0 SYNCS.PHASECHK.TRANS64 P0, [R3+URZ+0x80], R4 ;  /* 0x00008004030085a7 */ /* 0x000ea400080010ff */
[----:B--2---:R-:W-:Y:S05]  /*a110*/  @!P0 BRA `(.L_x_70) ;  /* 0xfffffffc00f08947 */ /* 0x004fea000383ffff */
[----:B------:R-:W-:Y:S05]  /*a120*/  BRA `(.L_x_168) ;  /* 0xffffff9c00087947 */ /* 0x000fea000383ffff */
.L_x_72:
[----:B------:R-:W-:-:S13]  /*a130*/  R2UR UR4, R4 ;  /* 0x00000000040472ca */ /* 0x000fda00000e0000 */
[----:B------:R-:W-:-:S07]  /*a140*/  MOV R3, UR4 ;  /* 0x0000000400037c02 */ /* 0x000fce0008000f00 */
.L_x_169:
[----:B-1----:R1:W2:Y:S02]  /*a150*/  SYNCS.PHASECHK.TRANS64.TRYWAIT P0, [R3+URZ+0xc0], R6 ;  /* 0x0000c006030075a7 */ /* 0x0022a400080011ff */
[----:B--2---:R-:W-:Y:S05]  /*a160*/  @!P0 NANOSLEEP.SYNCS 0x989680 ;  /* 0x009896800000895d */ /* 0x004fea0003900000 */
[----:B------:R-:W2:Y:S02]  /*a170*/  @!P0 SYNCS.PHASECHK.TRANS64 P0, [R3+URZ+0xc0], R6 ;  /* 0x0000c006030085a7 */ /* 0x000ea400080010ff */
[----:B--2---:R-:W-:Y:S05]  /*a180*/  @!P0 BRA `(.L_x_169) ;  /* 0xfffffffc00f08947 */ /* 0x004fea000383ffff */
[----:B------:R-:W-:Y:S05]  /*a190*/  BRA `(.L_x_170) ;  /* 0xffffff9c005c7947 */ /* 0x000fea000383ffff */
.L_x_75:
[----:B------:R-:W-:Y:S07]  /*a1a0*/  MOV R3, UR5 ;  /* 0x0000000500037c02 */ /* 0x000fee0008000f00 */
.L_x_171:
[----:B-1----:R1:W2:Y:S02]  /*a1b0*/  SYNCS.PHASECHK.TRANS64.TRYWAIT P0, [R3+URZ], R6 ;  /* 0x00000006030075a7 */ /* 0x0022a400080011ff */
[----:B--2---:R-:W-:Y:S05]  /*a1c0*/  @!P0 NANOSLEEP.SYNCS 0x989680 ;  /* 0x009896800000895d */ /* 0x004fea0003900000 */
[----:B------:R-:W2:Y:S02]  /*a1d0*/  @!P0 SYNCS.PHASECHK.TRANS64 P0, [R3+URZ], R6 ;  /* 0x00000006030085a7 */ /* 0x000ea400080010ff */
[----:B--2---:R-:W-:Y:S05]  /*a1e0*/  @!P0 BRA `(.L_x_171) ;  /* 0xfffffffc00f08947 */ /* 0x004fea000383ffff */
[----:B------:R-:W-:Y:S05]  /*a1f0*/  BRA `(.L_x_74) ;  /* 0xffffff9c00747947 */ /* 0x000fea000383ffff */
.L_x_79:
[----:B--2---:R-:W-:-:S07]  /*a200*/  MOV R2, UR4 ;  /* 0x0000000400027c02 */ /* 0x004fce0008000f00 */
.L_x_172:
[----:B-1----:R1:W2:Y:S02]  /*a210*/  SYNCS.PHASECHK.TRANS64.TRYWAIT P0, [R2+URZ], R3 ;  /* 0x00000003020075a7 */ /* 0x0022a400080011ff */
[----:B--2---:R-:W-:Y:S05]  /*a220*/  @!P0 NANOSLEEP.SYNCS 0x989680 ;  /* 0x009896800000895d */ /* 0x004fea0003900000 */
[----:B------:R-:W2:Y:S02]  /*a230*/  @!P0 SYNCS.PHASECHK.TRANS64 P0, [R2+URZ], R3 ;  /* 0x00000003020085a7 */ /* 0x000ea400080010ff */
[----:B--2---:R-:W-:Y:S05]  /*a240*/  @!P0 BRA `(.L_x_172) ;  /* 0xfffffffc00f08947 */ /* 0x004fea000383ffff */
[----:B------:R-:W-:Y:S05]  /*a250*/  BRA `(.L_x_173) ;  /* 0xffffffa4008c7947 */ /* 0x000fea000383ffff */
.L_x_80:
[----:B--2---:R-:W-:-:S07]  /*a260*/  MOV R2, UR5 ;  /* 0x0000000500027c02 */ /* 0x004fce0008000f00 */
.L_x_174:
[----:B-1----:R1:W2:Y:S02]  /*a270*/  SYNCS.PHASECHK.TRANS64.TRYWAIT P0, [R2+URZ], R5 ;  /* 0x00000005020075a7 */ /* 0x0022a400080011ff */
[----:B--2---:R-:W-:Y:S05]  /*a280*/  @!P0 NANOSLEEP.SYNCS 0x989680 ;  /* 0x009896800000895d */ /* 0x004fea0003900000 */
[----:B------:R-:W2:Y:S02]  /*a290*/  @!P0 SYNCS.PHASECHK.TRANS64 P0, [R2+URZ], R5 ;  /* 0x00000005020085a7 */ /* 0x000ea400080010ff */
[----:B--2---:R-:W-:Y:S05]  /*a2a0*/  @!P0 BRA `(.L_x_174) ;  /* 0xfffffffc00f08947 */ /* 0x004fea000383ffff */
[----:B------:R-:W-:Y:S05]  /*a2b0*/  BRA `(.L_x_175) ;  /* 0xffffffa4009c7947 */ /* 0x000fea000383ffff */
.L_x_81:
[----:B--2---:R-:W-:-:S07]  /*a2c0*/  MOV R2, UR5 ;  /* 0x0000000500027c02 */ /* 0x004fce0008000f00 */
.L_x_176:
[----:B-1----:R1:W2:Y:S02]  /*a2d0*/  SYNCS.PHASECHK.TRANS64.TRYWAIT P0, [R2+URZ], R5 ;  /* 0x00000005020075a7 */ /* 0x0022a400080011ff */
[----:B--2---:R-:W-:Y:S05]  /*a2e0*/  @!P0 NANOSLEEP.SYNCS 0x989680 ;  /* 0x009896800000895d */ /* 0x004fea0003900000 */
[----:B------:R-:W2:Y:S02]  /*a2f0*/  @!P0 SYNCS.PHASECHK.TRANS64 P0, [R2+URZ], R5 ;  /* 0x00000005020085a7 */ /* 0x000ea400080010ff */
[----:B--2---:R-:W-:Y:S05]  /*a300*/  @!P0 BRA `(.L_x_176) ;  /* 0xfffffffc00f08947 */ /* 0x004fea000383ffff */
[----:B------:R-:W-:Y:S05]  /*a310*/  BRA `(.L_x_177) ;  /* 0xffffffa400a87947 */ /* 0x000fea000383ffff */
.L_x_84:
[----:B------:R-:W-:-:S07]  /*a320*/  MOV R2, UR62 ;  /* 0x0000003e00027c02 */ /* 0x000fce0008000f00 */
.L_x_178:
[----:B-1----:R1:W2:Y:S02]  /*a330*/  SYNCS.PHASECHK.TRANS64.TRYWAIT P1, [R2+URZ+0x100], R3 ;  /* 0x00010003020075a7 */ /* 0x0022a400080211ff */
[----:B--2---:R-:W-:Y:S05]  /*a340*/  @!P1 NANOSLEEP.SYNCS 0x989680 ;  /* 0x009896800000995d */ /* 0x004fea0003900000 */
[----:B------:R-:W2:Y:S02]  /*a350*/  @!P1 SYNCS.PHASECHK.TRANS64 P1, [R2+URZ+0x100], R3 ;  /* 0x00010003020095a7 */ /* 0x000ea400080210ff */
[----:B--2---:R-:W-:Y:S05]  /*a360*/  @!P1 BRA `(.L_x_178) ;  /* 0xfffffffc00f09947 */ /* 0x004fea000383ffff */
[----:B------:R-:W-:Y:S05]  /*a370*/  BRA `(.L_x_179) ;  /* 0xffffffa400f87947 */ /* 0x000fea000383ffff */
.L_x_89:
[----:B--2---:R2:W3:Y:S02]  /*a380*/  SYNCS.PHASECHK.TRANS64.TRYWAIT P0, [R8+URZ+0x80], R5 ;  /* 0x00008005080075a7 */ /* 0x0044e400080011ff */
[----:B---3--:R-:W-:Y:S05]  /*a390*/  @!P0 NANOSLEEP.SYNCS 0x989680 ;  /* 0x009896800000895d */ /* 0x008fea0003900000 */
[----:B------:R-:W3:Y:S02]  /*a3a0*/  @!P0 SYNCS.PHASECHK.TRANS64 P0, [R8+URZ+0x80], R5 ;  /* 0x00008005080085a7 */ /* 0x000ee400080010ff */
[----:B---3--:R-:W-:Y:S05]  /*a3b0*/  @!P0 BRA `(.L_x_89) ;  /* 0xfffffffc00f08947 */ /* 0x008fea000383ffff */
[----:B------:R-:W-:Y:S05]  /*a3c0*/  BRA `(.L_x_180) ;  /* 0xffffffac00387947 */ /* 0x000fea000383ffff */
.L_x_92:
[----:B------:R-:W-:Y:S07]  /*a3d0*/  MOV R0, UR21 ;  /* 0x0000001500007c02 */ /* 0x000fee0008000f00 */
.L_x_181:
[----:B--2---:R2:W3:Y:S02]  /*a3e0*/  SYNCS.PHASECHK.TRANS64.TRYWAIT P1, [R0+URZ+0x78], R5 ;  /* 0x00007805000075a7 */ /* 0x0044e400080211ff */
[----:B---3--:R-:W-:Y:S05]  /*a3f0*/  @!P1 NANOSLEEP.SYNCS 0x989680 ;  /* 0x009896800000995d */ /* 0x008fea0003900000 */
[----:B------:R-:W3:Y:S02]  /*a400*/  @!P1 SYNCS.PHASECHK.TRANS64 P1, [R0+URZ+0x78], R5 ;  /* 0x00007805000095a7 */ /* 0x000ee400080210ff */
[----:B---3--:R-:W-:Y:S05]  /*a410*/  @!P1 BRA `(.L_x_181) ;  /* 0xfffffffc00f09947 */ /* 0x008fea000383ffff */
[----:B------:R-:W-:Y:S05]  /*a420*/  BRA `(.L_x_91) ;  /* 0xffffffb000b47947 */ /* 0x000fea000383ffff */
.L_x_95:
[----:B--2---:R-:W-:Y:S07]  /*a430*/  MOV R5, UR21 ;  /* 0x0000001500057c02 */ /* 0x004fee0008000f00 */
.L_x_182:
[----:B--2---:R2:W3:Y:S02]  /*a440*/  SYNCS.PHASECHK.TRANS64.TRYWAIT P0, [R5+URZ+0x50], R4 ;  /* 0x00005004050075a7 */ /* 0x0044e400080011ff */
[----:B---3--:R-:W-:Y:S05]  /*a450*/  @!P0 NANOSLEEP.SYNCS 0x989680 ;  /* 0x009896800000895d */ /* 0x008fea0003900000 */
[----:B------:R-:W3:Y:S02]  /*a460*/  @!P0 SYNCS.PHASECHK.TRANS64 P0, [R5+URZ+0x50], R4 ;  /* 0x00005004050085a7 */ /* 0x000ee400080010ff */
[----:B---3--:R-:W-:Y:S05]  /*a470*/  @!P0 BRA `(.L_x_182) ;  /* 0xfffffffc00f08947 */ /* 0x008fea000383ffff */
[----:B------:R-:W-:Y:S05]  /*a480*/  BRA `(.L_x_183) ;  /* 0xffffffb4000c7947 */ /* 0x000fea000383ffff */
.L_x_96:
[----:B------:R-:W-:Y:S07]  /*a490*/  MOV R5, UR21 ;  /* 0x0000001500057c02 */ /* 0x000fee0008000f00 */
.L_x_184:
[----:B--2---:R2:W3:Y:S02]  /*a4a0*/  SYNCS.PHASECHK.TRANS64.TRYWAIT P0, [R5+URZ+0x58], R4 ;  /* 0x00005804050075a7 */ /* 0x0044e400080011ff */
[----:B---3--:R-:W-:Y:S05]  /*a4b0*/  @!P0 NANOSLEEP.SYNCS 0x989680 ;  /* 0x009896800000895d */ /* 0x008fea0003900000 */
[----:B------:R-:W3:Y:S02]  /*a4c0*/  @!P0 SYNCS.PHASECHK.TRANS64 P0, [R5+URZ+0x58], R4 ;  /* 0x00005804050085a7 */ /* 0x000ee400080010ff */
[----:B---3--:R-:W-:Y:S05]  /*a4d0*/  @!P0 BRA `(.L_x_184) ;  /* 0xfffffffc00f08947 */ /* 0x008fea000383ffff */
[----:B------:R-:W-:Y:S05]  /*a4e0*/  BRA `(.L_x_185) ;  /* 0xffffffb400687947 */ /* 0x000fea000383ffff */
.L_x_97:
[----:B--2---:R-:W-:Y:S07]  /*a4f0*/  MOV R5, UR21 ;  /* 0x0000001500057c02 */ /* 0x004fee0008000f00 */
.L_x_186:
[----:B--2---:R2:W3:Y:S02]  /*a500*/  SYNCS.PHASECHK.TRANS64.TRYWAIT P0, [R5+URZ+0x60], R4 ;  /* 0x00006004050075a7 */ /* 0x0044e400080011ff */
[----:B---3--:R-:W-:Y:S05]  /*a510*/  @!P0 NANOSLEEP.SYNCS 0x989680 ;  /* 0x009896800000895d */ /* 0x008fea0003900000 */
[----:B------:R-:W3:Y:S02]  /*a520*/  @!P0 SYNCS.PHASECHK.TRANS64 P0, [R5+URZ+0x60], R4 ;  /* 0x00006004050085a7 */ /* 0x000ee400080010ff */
[----:B---3--:R-:W-:Y:S05]  /*a530*/  @!P0 BRA `(.L_x_186) ;  /* 0xfffffffc00f08947 */ /* 0x008fea000383ffff */
[----:B------:R-:W-:Y:S05]  /*a540*/  BRA `(.L_x_187) ;  /* 0xffffffb400cc7947 */ /* 0x000fea000383ffff */
.L_x_98:
[----:B--2---:R-:W-:Y:S07]  /*a550*/  MOV R5, UR21 ;  /* 0x0000001500057c02 */ /* 0x004fee0008000f00 */
.L_x_188:
[----:B--2---:R2:W3:Y:S02]  /*a560*/  SYNCS.PHASECHK.TRANS64.TRYWAIT P0, [R5+URZ+0x68], R4 ;  /* 0x00006804050075a7 */ /* 0x0044e400080011ff */
[----:B---3--:R-:W-:Y:S05]  /*a570*/  @!P0 NANOSLEEP.SYNCS 0x989680 ;  /* 0x009896800000895d */ /* 0x008fea0003900000 */
[----:B------:R-:W3:Y:S02]  /*a580*/  @!P0 SYNCS.PHASECHK.TRANS64 P0, [R5+URZ+0x68], R4 ;  /* 0x00006804050085a7 */ /* 0x000ee400080010ff */
[----:B---3--:R-:W-:Y:S05]  /*a590*/  @!P0 BRA `(.L_x_188) ;  /* 0xfffffffc00f08947 */ /* 0x008fea000383ffff */
[----:B------:R-:W-:Y:S05]  /*a5a0*/  BRA `(.L_x_189) ;  /* 0xffffffb800347947 */ /* 0x000fea000383ffff */
.L_x_100:
[----:B------:R-:W-:-:S07]  /*a5b0*/  MOV R0, UR21 ;  /* 0x0000001500007c02 */ /* 0x000fce0008000f00 */
.L_x_190:
[----:B--2---:R2:W3:Y:S02]  /*a5c0*/  SYNCS.PHASECHK.TRANS64.TRYWAIT P0, [R0+URZ+0x50], R3 ;  /* 0x00005003000075a7 */ /* 0x0044e400080011ff */
[----:B---3--:R-:W-:Y:S05]  /*a5d0*/  @!P0 NANOSLEEP.SYNCS 0x989680 ;  /* 0x009896800000895d */ /* 0x008fea0003900000 */
[----:B------:R-:W3:Y:S02]  /*a5e0*/  @!P0 SYNCS.PHASECHK.TRANS64 P0, [R0+URZ+0x50], R3 ;  /* 0x00005003000085a7 */ /* 0x000ee400080010ff */
[----:B---3--:R-:W-:Y:S05]  /*a5f0*/  @!P0 BRA `(.L_x_190) ;  /* 0xfffffffc00f08947 */ /* 0x008fea000383ffff */
[----:B------:R-:W-:Y:S05]  /*a600*/  BRA `(.L_x_191) ;  /* 0xffffffb800c47947 */ /* 0x000fea000383ffff */
.L_x_101:
[----:B--2---:R-:W-:-:S07]  /*a610*/  MOV R0, UR21 ;  /* 0x0000001500007c02 */ /* 0x004fce0008000f00 */
.L_x_192:
[----:B--2---:R2:W3:Y:S02]  /*a620*/  SYNCS.PHASECHK.TRANS64.TRYWAIT P0, [R0+URZ+0x58], R3 ;  /* 0x00005803000075a7 */ /* 0x0044e400080011ff */
[----:B---3--:R-:W-:Y:S05]  /*a630*/  @!P0 NANOSLEEP.SYNCS 0x989680 ;  /* 0x009896800000895d */ /* 0x008fea0003900000 */
[----:B------:R-:W3:Y:S02]  /*a640*/  @!P0 SYNCS.PHASECHK.TRANS64 P0, [R0+URZ+0x58], R3 ;  /* 0x00005803000085a7 */ /* 0x000ee400080010ff */
[----:B---3--:R-:W-:Y:S05]  /*a650*/  @!P0 BRA `(.L_x_192) ;  /* 0xfffffffc00f08947 */ /* 0x008fea000383ffff */
[----:B------:R-:W-:Y:S05]  /*a660*/  BRA `(.L_x_193) ;  /* 0xffffffb800b47947 */ /* 0x000fea000383ffff */
.L_x_102:
[----:B--2---:R-:W-:-:S07]  /*a670*/  MOV R0, UR21 ;  /* 0x0000001500007c02 */ /* 0x004fce0008000f00 */
.L_x_194:
[----:B--2---:R2:W3:Y:S02]  /*a680*/  SYNCS.PHASECHK.TRANS64.TRYWAIT P0, [R0+URZ+0x60], R3 ;  /* 0x00006003000075a7 */ /* 0x0044e400080011ff */
[----:B---3--:R-:W-:Y:S05]  /*a690*/  @!P0 NANOSLEEP.SYNCS 0x989680 ;  /* 0x009896800000895d */ /* 0x008fea0003900000 */
[----:B------:R-:W3:Y:S02]  /*a6a0*/  @!P0 SYNCS.PHASECHK.TRANS64 P0, [R0+URZ+0x60], R3 ;  /* 0x00006003000085a7 */ /* 0x000ee400080010ff */
[----:B---3--:R-:W-:Y:S05]  /*a6b0*/  @!P0 BRA `(.L_x_194) ;  /* 0xfffffffc00f08947 */ /* 0x008fea000383ffff */
[----:B------:R-:W-:Y:S05]  /*a6c0*/  BRA `(.L_x_195) ;  /* 0xffffffb800a47947 */ /* 0x000fea000383ffff */
.L_x_104:
[----:B-1----:R1:W2:Y:S02]  /*a6d0*/  SYNCS.PHASECHK.TRANS64.TRYWAIT P0, [R3+URZ+0x80], R0 ;  /* 0x00008000030075a7 */ /* 0x0022a400080011ff */
[----:B--2---:R-:W-:Y:S05]  /*a6e0*/  @!P0 NANOSLEEP.SYNCS 0x989680 ;  /* 0x009896800000895d */ /* 0x004fea0003900000 */
[----:B------:R-:W2:Y:S02]  /*a6f0*/  @!P0 SYNCS.PHASECHK.TRANS64 P0, [R3+URZ+0x80], R0 ;  /* 0x00008000030085a7 */ /* 0x000ea400080010ff */
[----:B--2---:R-:W-:Y:S05]  /*a700*/  @!P0 BRA `(.L_x_104) ;  /* 0xfffffffc00f08947 */ /* 0x004fea000383ffff */
[----:B------:R-:W-:Y:S05]  /*a710*/  BRA `(.L_x_196) ;  /* 0xffffffbc007c7947 */ /* 0x000fea000383ffff */
.L_x_115:
[----:B-1----:R-:W-:Y:S04]  /*a720*/  MOV R2, UR43 ;  /* 0x0000002b00027c02 */ /* 0x002fe80008000f00 */
[----:B------:R1:W2:Y:S03]  /*a730*/  SYNCS.PHASECHK.TRANS64.TRYWAIT P1, [R2+URZ+0x30], R3 ;  /* 0x00003003020075a7 */ /* 0x0002a600080211ff */
[----:B--2---:R-:W-:Y:S05]  /*a740*/  @!P1 NANOSLEEP.SYNCS 0x989680 ;  /* 0x009896800000995d */ /* 0x004fea0003900000 */
[----:B------:R-:W2:Y:S02]  /*a750*/  @!P1 SYNCS.PHASECHK.TRANS64 P1, [R2+URZ+0x30], R3 ;  /* 0x00003003020095a7 */ /* 0x000ea400080210ff */
[----:B--2---:R-:W-:Y:S05]  /*a760*/  @!P1 BRA `(.L_x_115) ;  /* 0xfffffffc00ec9947 */ /* 0x004fea000383ffff */
[----:B------:R-:W-:Y:S05]  /*a770*/  BRA `(.L_x_114) ;  /* 0xffffffc800e47947 */ /* 0x000fea000383ffff */
.L_x_117:
[----:B-1----:R1:W4:Y:S02]  /*a780*/  SYNCS.PHASECHK.TRANS64.TRYWAIT P0, [R75+URZ+0xa0], R0 ;  /* 0x0000a0004b0075a7 */ /* 0x00232400080011ff */
[----:B----4-:R-:W-:Y:S05]  /*a790*/  @!P0 NANOSLEEP.SYNCS 0x989680 ;  /* 0x009896800000895d */ /* 0x010fea0003900000 */
[----:B------:R-:W4:Y:S02]  /*a7a0*/  @!P0 SYNCS.PHASECHK.TRANS64 P0, [R75+URZ+0xa0], R0 ;  /* 0x0000a0004b0085a7 */ /* 0x000f2400080010ff */
[----:B----4-:R-:W-:Y:S05]  /*a7b0*/  @!P0 BRA `(.L_x_117) ;  /* 0xfffffffc00f08947 */ /* 0x010fea000383ffff */
[----:B------:R-:W-:Y:S05]  /*a7c0*/  BRA `(.L_x_116) ;  /* 0xffffffcc000c7947 */ /* 0x000fea000383ffff */
.L_x_126:
[----:B-1----:R1:W3:Y:S02]  /*a7d0*/  SYNCS.PHASECHK.TRANS64.TRYWAIT P0, [R3+URZ+0x30], R0 ;  /* 0x00003000030075a7 */ /* 0x0022e400080011ff */
[----:B---3--:R-:W-:Y:S05]  /*a7e0*/  @!P0 NANOSLEEP.SYNCS 0x989680 ;  /* 0x009896800000895d */ /* 0x008fea0003900000 */
[----:B------:R-:W3:Y:S02]  /*a7f0*/  @!P0 SYNCS.PHASECHK.TRANS64 P0, [R3+URZ+0x30], R0 ;  /* 0x00003000030085a7 */ /* 0x000ee400080010ff */
[----:B---3--:R-:W-:Y:S05]  /*a800*/  @!P0 BRA `(.L_x_126) ;  /* 0xfffffffc00f08947 */ /* 0x008fea000383ffff */
[----:B------:R-:W-:Y:S05]  /*a810*/  BRA `(.L_x_125) ;  /* 0xffffffd4003c7947 */ /* 0x000fea000383ffff */
.L_x_134:
[----:B-1----:R1:W3:Y:S02]  /*a820*/  SYNCS.PHASECHK.TRANS64.TRYWAIT P0, [R0+URZ+0x30], R7 ;  /* 0x00003007000075a7 */ /* 0x0022e400080011ff */
[----:B---3--:R-:W-:Y:S05]  /*a830*/  @!P0 NANOSLEEP.SYNCS 0x989680 ;  /* 0x009896800000895d */ /* 0x008fea0003900000 */
[----:B------:R-:W3:Y:S02]  /*a840*/  @!P0 SYNCS.PHASECHK.TRANS64 P0, [R0+URZ+0x30], R7 ;  /* 0x00003007000085a7 */ /* 0x000ee400080010ff */
[----:B---3--:R-:W-:Y:S05]  /*a850*/  @!P0 BRA `(.L_x_134) ;  /* 0xfffffffc00f08947 */ /* 0x008fea000383ffff */
[----:B------:R-:W-:Y:S05]  /*a860*/  BRA `(.L_x_133) ;  /* 0xffffffdc00947947 */ /* 0x000fea000383ffff */
.L_x_142:
[----:B-1----:R1:W3:Y:S02]  /*a870*/  SYNCS.PHASECHK.TRANS64.TRYWAIT P0, [R0+URZ+0x30], R5 ;  /* 0x00003005000075a7 */ /* 0x0022e400080011ff */
[----:B---3--:R-:W-:Y:S05]  /*a880*/  @!P0 NANOSLEEP.SYNCS 0x989680 ;  /* 0x009896800000895d */ /* 0x008fea0003900000 */
[----:B------:R-:W3:Y:S02]  /*a890*/  @!P0 SYNCS.PHASECHK.TRANS64 P0, [R0+URZ+0x30], R5 ;  /* 0x00003005000085a7 */ /* 0x000ee400080010ff */
[----:B---3--:R-:W-:Y:S05]  /*a8a0*/  @!P0 BRA `(.L_x_142) ;  /* 0xfffffffc00f08947 */ /* 0x008fea000383ffff */
[----:B------:R-:W-:Y:S05]  /*a8b0*/  BRA `(.L_x_141) ;  /* 0xffffffe400ec7947 */ /* 0x000fea000383ffff */
        .weak           $__internal_0_$__cuda_sm10x_tcgen05_guardrail_trap_col_being_dealloced_not_returned_by_alloc
        .type           $__internal_0_$__cuda_sm10x_tcgen05_guardrail_trap_col_being_dealloced_not_returned_by_alloc,@function
        .size           $__internal_0_$__cuda_sm10x_tcgen05_guardrail_trap_col_being_dealloced_not_returned_by_alloc,($__internal_1_$__cuda_sm10x_tcgen05_guardrail_trap_phase_invalid_during_alloc - $__internal_0_$__cuda_sm10x_tcgen05_guardrail_trap_col_being_dealloced_not_returned_by_alloc)
$__internal_0_$__cuda_sm10x_tcgen05_guardrail_trap_col_being_dealloced_not_returned_by_alloc:
[----:B------:R-:W-:Y:S05]  /*a8c0*/  BPT.TRAP 0x1 ;  /* 0x000000040000795c */ /* 0x000fea0000300000 */
[----:B------:R-:W-:-:S04]  /*a8d0*/  HFMA2 R3, -RZ, RZ, 0, 0 ;  /* 0x00000000ff037431 */ /* 0x000fc800000001ff */
[----:B------:R-:W-:Y:S05]  /*a8e0*/  RET.REL.NODEC R2 `(_ZN7cutlass13device_kernelINS_4gemm6kernel13GemmUniversalIN4cute5tupleIJiiiiEEENS1_10collective13CollectiveMmaINS1_35MainloopSm100TmaUmmaWarpSpecializedILi3ELi2ELi4ENS5_IJNS4_1CILi4EEENSA_ILi1EEESC_EEEEENS5_IJNSA_ILi128EEESF_SF_EEENS_10tfloat32_tENS5_IJlSC_lEEESH_SI_NS4_8TiledMMAINS4_8MMA_AtomIJNS4_23SM100_MMA_TF32_2x1SM_SSISH_SH_fLi128ELi128ELNS4_4UMMA5MajorE0ELSN_0ELNSM_7ScaleInE0ELSO_0EEEEEENS4_6LayoutINS5_IJSC_SC_SC_EEENS5_IJNSA_ILi0EEEST_ST_EEEEENS5_IJNS4_10UnderscoreESW_SW_EEEEENS4_18SM100_TMA_2SM_LOADENS4_14ComposedLayoutINS4_7SwizzleILi3ELi4ELi3EEENS4_18smem_ptr_flag_bitsILi32EEENSR_INS5_IJNSA_ILi8EEENSA_ILi32EEEEEENS5_IJS16_SC_EEEEEEEvNS4_8identityENS4_28SM100_TMA_2SM_LOAD_MULTICASTES1A_vS1B_EENS_8epilogue10collective18CollectiveEpilogueINS1E_23Sm100TmaWarpSpecializedILi4ELi2ELi16ELb1ELb0EEEJNS5_IJNSA_ILi64EEESF_SF_EEENS5_IJNSR_IS1J_SC_EENSR_INS5_IJNSA_ILi16EEENSA_ILi2EEEEEENS5_IJSC_S1J_EEEEEEEESH_SI_SH_SI_NS1E_6fusion15FusionCallbacksIS1I_NS1S_17LinearCombinationISH_fSH_fLNS_15FloatRoundStyleE2EEES1K_S1R_JEEENS4_5SM1004TMEM4LOAD26SM100_TMEM_LOAD_32dp32b16xENS4_13SM90_TMA_LOADENS10_INS11_ILi2ELi4ELi3EEES14_NSR_INS5_IJS15_S1M_EEENS5_IJS1M_SC_EEEEEEENS4_39AutoVectorizingCopyWithAssumedAlignmentILi128EEENS4_14SM90_TMA_STOREES27_S29_S29_EEEvvEEEEvNT_6ParamsE) ;  /* 0xffffff5402c47950 */ /* 0x000fea0003c3ffff */
        .weak           $__internal_1_$__cuda_sm10x_tcgen05_guardrail_trap_phase_invalid_during_alloc
        .type           $__internal_1_$__cuda_sm10x_tcgen05_guardrail_trap_phase_invalid_during_alloc,@function
        .size           $__internal_1_$__cuda_sm10x_tcgen05_guardrail_trap_phase_invalid_during_alloc,($__internal_2_$__cuda_sm10x_tcgen05_guardrail_trap_unallocated_columns_being_dealloced - $__internal_1_$__cuda_sm10x_tcgen05_guardrail_trap_phase_invalid_during_alloc)
$__internal_1_$__cuda_sm10x_tcgen05_guardrail_trap_phase_invalid_during_alloc:
[----:B------:R-:W-:Y:S05]  /*a8f0*/  BPT.TRAP 0x1 ;  /* 0x000000040000795c */ /* 0x000fea0000300000 */
[----:B------:R-:W-:-:S04]  /*a900*/  MOV R7, 0x0 ;  /* 0x0000000000077802 */ /* 0x000fc80000000f00 */
[----:B------:R-:W-:Y:S05]  /*a910*/  RET.REL.NODEC R6 `(_ZN7cutlass13device_kernelINS_4gemm6kernel13GemmUniversalIN4cute5tupleIJiiiiEEENS1_10collective13CollectiveMmaINS1_35MainloopSm100TmaUmmaWarpSpecializedILi3ELi2ELi4ENS5_IJNS4_1CILi4EEENSA_ILi1EEESC_EEEEENS5_IJNSA_ILi128EEESF_SF_EEENS_10tfloat32_tENS5_IJlSC_lEEESH_SI_NS4_8TiledMMAINS4_8MMA_AtomIJNS4_23SM100_MMA_TF32_2x1SM_SSISH_SH_fLi128ELi128ELNS4_4UMMA5MajorE0ELSN_0ELNSM_7ScaleInE0ELSO_0EEEEEENS4_6LayoutINS5_IJSC_SC_SC_EEENS5_IJNSA_ILi0EEEST_ST_EEEEENS5_IJNS4_10UnderscoreESW_SW_EEEEENS4_18SM100_TMA_2SM_LOADENS4_14ComposedLayoutINS4_7SwizzleILi3ELi4ELi3EEENS4_18smem_ptr_flag_bitsILi32EEENSR_INS5_IJNSA_ILi8EEENSA_ILi32EEEEEENS5_IJS16_SC_EEEEEEEvNS4_8identityENS4_28SM100_TMA_2SM_LOAD_MULTICASTES1A_vS1B_EENS_8epilogue10collective18CollectiveEpilogueINS1E_23Sm100TmaWarpSpecializedILi4ELi2ELi16ELb1ELb0EEEJNS5_IJNSA_ILi64EEESF_SF_EEENS5_IJNSR_IS1J_SC_EENSR_INS5_IJNSA_ILi16EEENSA_ILi2EEEEEENS5_IJSC_S1J_EEEEEEEESH_SI_SH_SI_NS1E_6fusion15FusionCallbacksIS1I_NS1S_17LinearCombinationISH_fSH_fLNS_15FloatRoundStyleE2EEES1K_S1R_JEEENS4_5SM1004TMEM4LOAD26SM100_TMEM_LOAD_32dp32b16xENS4_13SM90_TMA_LOADENS10_INS11_ILi2ELi4ELi3EEES14_NSR_INS5_IJS15_S1M_EEENS5_IJS1M_SC_EEEEEEENS4_39AutoVectorizingCopyWithAssumedAlignmentILi128EEENS4_14SM90_TMA_STOREES27_S29_S29_EEEvvEEEEvNT_6ParamsE) ;  /* 0xffffff5406b87950 */ /* 0x000fea0003c3ffff */
        .weak           $__internal_2_$__cuda_sm10x_tcgen05_guardrail_trap_unallocated_columns_being_dealloced
        .type           $__internal_2_$__cuda_sm10x_tcgen05_guardrail_trap_unallocated_columns_being_dealloced,@function
        .size           $__internal_2_$__cuda_sm10x_tcgen05_guardrail_trap_unallocated_columns_being_dealloced,(.L_x_198 - $__internal_2_$__cuda_sm10x_tcgen05_guardrail_trap_unallocated_columns_being_dealloced)
$__internal_2_$__cuda_sm10x_tcgen05_guardrail_trap_unallocated_columns_being_dealloced:
[----:B------:R-:W-:Y:S05]  /*a920*/  BPT.TRAP 0x1 ;  /* 0x000000040000795c */ /* 0x000fea0000300000 */
[----:B------:R-:W-:-:S04]  /*a930*/  HFMA2 R3, -RZ, RZ, 0, 0 ;  /* 0x00000000ff037431 */ /* 0x000fc800000001ff */
[----:B------:R-:W-:Y:S05]  /*a940*/  RET.REL.NODEC R2 `(_ZN7cutlass13device_kernelINS_4gemm6kernel13GemmUniversalIN4cute5tupleIJiiiiEEENS1_10collective13CollectiveMmaINS1_35MainloopSm100TmaUmmaWarpSpecializedILi3ELi2ELi4ENS5_IJNS4_1CILi4EEENSA_ILi1EEESC_EEEEENS5_IJNSA_ILi128EEESF_SF_EEENS_10tfloat32_tENS5_IJlSC_lEEESH_SI_NS4_8TiledMMAINS4_8MMA_AtomIJNS4_23SM100_MMA_TF32_2x1SM_SSISH_SH_fLi128ELi128ELNS4_4UMMA5MajorE0ELSN_0ELNSM_7ScaleInE0ELSO_0EEEEEENS4_6LayoutINS5_IJSC_SC_SC_EEENS5_IJNSA_ILi0EEEST_ST_EEEEENS5_IJNS4_10UnderscoreESW_SW_EEEEENS4_18SM100_TMA_2SM_LOADENS4_14ComposedLayoutINS4_7SwizzleILi3ELi4ELi3EEENS4_18smem_ptr_flag_bitsILi32EEENSR_INS5_IJNSA_ILi8EEENSA_ILi32EEEEEENS5_IJS16_SC_EEEEEEEvNS4_8identityENS4_28SM100_TMA_2SM_LOAD_MULTICASTES1A_vS1B_EENS_8epilogue10collective18CollectiveEpilogueINS1E_23Sm100TmaWarpSpecializedILi4ELi2ELi16ELb1ELb0EEEJNS5_IJNSA_ILi64EEESF_SF_EEENS5_IJNSR_IS1J_SC_EENSR_INS5_IJNSA_ILi16EEENSA_ILi2EEEEEENS5_IJSC_S1J_EEEEEEEESH_SI_SH_SI_NS1E_6fusion15FusionCallbacksIS1I_NS1S_17LinearCombinationISH_fSH_fLNS_15FloatRoundStyleE2EEES1K_S1R_JEEENS4_5SM1004TMEM4LOAD26SM100_TMEM_LOAD_32dp32b16xENS4_13SM90_TMA_LOADENS10_INS11_ILi2ELi4ELi3EEES14_NSR_INS5_IJS15_S1M_EEENS5_IJS1M_SC_EEEEEEENS4_39AutoVectorizingCopyWithAssumedAlignmentILi128EEENS4_14SM90_TMA_STOREES27_S29_S29_EEEvvEEEEvNT_6ParamsE) ;  /* 0xffffff5402ac7950 */ /* 0x000fea0003c3ffff */
.L_x_197:
[----:B------:R-:W-:-:S00]  /*a950*/  BRA `(.L_x_197) ;  /* 0xfffffffc00fc7947 */ /* 0x000fc0000383ffff */
[----:B------:R-:W-:-:S00]  /*a960*/  NOP ;  /* 0x0000000000007918 */ /* 0x000fc00000000000 */
        /* <DEDUP_REMOVED lines=9> */
.L_x_198:


//--------------------- .nv.global.init           --------------------------
	.section	.nv.global.init,"aw",@progbits
.nv.global.init:
	.type		$str$27,@object
	.size		$str$27,($str$28 - $str$27)
$str$27:
        /*0000*/ 	.byte	0x28, 0x61, 0x64, 0x64, 0x72, 0x65, 0x73, 0x73, 0x20, 0x26, 0x20, 0x6d, 0x61, 0x73, 0x6b, 0x29
        /*0010*/ 	.byte	0x20, 0x3d, 0x3d, 0x20, 0x30, 0x00
	.type		$str$28,@object
	.size		$str$28,($str$26 - $str$28)
$str$28:
        /*0016*/ 	.byte	0x2f, 0x74, 0x6d, 0x70, 0x2f, 0x63, 0x75, 0x74, 0x6c, 0x61, 0x73, 0x73, 0x5f, 0x73, 0x77, 0x65
        /*0026*/ 	.byte	0x65, 0x70, 0x5f, 0x73, 0x72, 0x63, 0x2f, 0x69, 0x6e, 0x63, 0x6c, 0x75, 0x64, 0x65, 0x2f, 0x63
        /*0036*/ 	.byte	0x75, 0x74, 0x65, 0x2f, 0x70, 0x6f, 0x69, 0x6e, 0x74, 0x65, 0x72, 0x5f, 0x66, 0x6c, 0x61, 0x67
        /*0046*/ 	.byte	0x67, 0x65, 0x64, 0x2e, 0x68, 0x70, 0x70, 0x00
	.type		$str$26,@object
	.size		$str$26,($str$25 - $str$26)
$str$26:
        /*004e*/ 	.byte	0x2f, 0x74, 0x6d, 0x70, 0x2f, 0x63, 0x75, 0x74, 0x6c, 0x61, 0x73, 0x73, 0x5f, 0x73, 0x77, 0x65
        /*005e*/ 	.byte	0x65, 0x70, 0x5f, 0x73, 0x72, 0x63, 0x2f, 0x69, 0x6e, 0x63, 0x6c, 0x75, 0x64, 0x65, 0x2f, 0x63
        /*006e*/ 	.byte	0x75, 0x74, 0x65, 0x2f, 0x61, 0x74, 0x6f, 0x6d, 0x2f, 0x63, 0x6f, 0x70, 0x79, 0x5f, 0x74, 0x72
        /*007e*/ 	.byte	0x61, 0x69, 0x74, 0x73, 0x5f, 0x73, 0x6d, 0x31, 0x30, 0x30, 0x2e, 0x68, 0x70, 0x70, 0x00
	.type		$str$25,@object
	.size		$str$25,(__unnamed_1 - $str$25)
$str$25:
        /*008d*/ 	.byte	0x28, 0x28, 0x75, 0x69, 0x6e, 0x74, 0x33, 0x32, 0x5f, 0x74, 0x28, 0x74, 0x68, 0x72, 0x65, 0x61
        /*009d*/ 	.byte	0x64, 0x49, 0x64, 0x78, 0x2e, 0x78, 0x29, 0x20, 0x2f, 0x20, 0x33, 0x32, 0x29, 0x20, 0x25, 0x20
        /*00ad*/ 	.byte	0x34, 0x29, 0x20, 0x3d, 0x3d, 0x20, 0x28, 0x28, 0x28, 0x74, 0x6d, 0x65, 0x6d, 0x5f, 0x61, 0x64
        /*00bd*/ 	.byte	0x64, 0x72, 0x20, 0x3e, 0x3e, 0x20, 0x31, 0x36, 0x29, 0x20, 0x2f, 0x20, 0x33, 0x32, 0x29, 0x20
        /*00cd*/ 	.byte	0x25, 0x20, 0x34, 0x29, 0x00
	.type		__unnamed_1,@object
	.size		__unnamed_1,(__unnamed_2 - __unnamed_1)
__unnamed_1:
        /*00d2*/ 	.byte	0x61, 0x75, 0x74, 0x6f, 0x20, 0x63, 0x75, 0x74, 0x65, 0x3a, 0x3a, 0x61, 0x73, 0x5f, 0x70, 0x6f
        /* <DEDUP_REMOVED lines=24> */
        /*0262*/ 	.byte	0x43, 0x3c, 0x32, 0x30, 0x34, 0x38, 0x3e, 0x3e, 0x3e, 0x3e, 0x5d, 0x00
	.type		__unnamed_2,@object
	.size		__unnamed_2,(.L_2 - __unnamed_2)
__unnamed_2:
        /* <DEDUP_REMOVED lines=42> */
        /*050e*/ 	.byte	0x3e, 0x5d, 0x00
.L_2:


//--------------------- .nv.shared._ZN7cutlass13device_kernelINS_4gemm6kernel13GemmUniversalIN4cute5tupleIJiiiiEEENS1_10collective13CollectiveMmaINS1_35MainloopSm100TmaUmmaWarpSpecializedILi3ELi2ELi4ENS5_IJNS4_1CILi4EEENSA_ILi1EEESC_EEEEENS5_IJNSA_ILi128EEESF_SF_EEENS_10tfloat32_tENS5_IJlSC_lEEESH_SI_NS4_8TiledMMAINS4_8MMA_AtomIJNS4_23SM100_MMA_TF32_2x1SM_SSISH_SH_fLi128ELi128ELNS4_4UMMA5MajorE0ELSN_0ELNSM_7ScaleInE0ELSO_0EEEEEENS4_6LayoutINS5_IJSC_SC_SC_EEENS5_IJNSA_ILi0EEEST_ST_EEEEENS5_IJNS4_10UnderscoreESW_SW_EEEEENS4_18SM100_TMA_2SM_LOADENS4_14ComposedLayoutINS4_7SwizzleILi3ELi4ELi3EEENS4_18smem_ptr_flag_bitsILi32EEENSR_INS5_IJNSA_ILi8EEENSA_ILi32EEEEEENS5_IJS16_SC_EEEEEEEvNS4_8identityENS4_28SM100_TMA_2SM_LOAD_MULTICASTES1A_vS1B_EENS_8epilogue10collective18CollectiveEpilogueINS1E_23Sm100TmaWarpSpecializedILi4ELi2ELi16ELb1ELb0EEEJNS5_IJNSA_ILi64EEESF_SF_EEENS5_IJNSR_IS1J_SC_EENSR_INS5_IJNSA_ILi16EEENSA_ILi2EEEEEENS5_IJSC_S1J_EEEEEEEESH_SI_SH_SI_NS1E_6fusion15FusionCallbacksIS1I_NS1S_17LinearCombinationISH_fSH_fLNS_15FloatRoundStyleE2EEES1K_S1R_JEEENS4_5SM1004TMEM4LOAD26SM100_TMEM_LOAD_32dp32b16xENS4_13SM90_TMA_LOADENS10_INS11_ILi2ELi4ELi3EEES14_NSR_INS5_IJS15_S1M_EEENS5_IJS1M_SC_EEEEEEENS4_39AutoVectorizingCopyWithAssumedAlignmentILi128EEENS4_14SM90_TMA_STOREES27_S29_S29_EEEvvEEEEvNT_6ParamsE --------------------------
	.section	.nv.shared._ZN7cutlass13device_kernelINS_4gemm6kernel13GemmUniversalIN4cute5tupleIJiiiiEEENS1_10collective13CollectiveMmaINS1_35MainloopSm100TmaUmmaWarpSpecializedILi3ELi2ELi4ENS5_IJNS4_1CILi4EEENSA_ILi1EEESC_EEEEENS5_IJNSA_ILi128EEESF_SF_EEENS_10tfloat32_tENS5_IJlSC_lEEESH_SI_NS4_8TiledMMAINS4_8MMA_AtomIJNS4_23SM100_MMA_TF32_2x1SM_SSISH_SH_fLi128ELi128ELNS4_4UMMA5MajorE0ELSN_0ELNSM_7ScaleInE0ELSO_0EEEEEENS4_6LayoutINS5_IJSC_SC_SC_EEENS5_IJNSA_ILi0EEEST_ST_EEEEENS5_IJNS4_10UnderscoreESW_SW_EEEEENS4_18SM100_TMA_2SM_LOADENS4_14ComposedLayoutINS4_7SwizzleILi3ELi4ELi3EEENS4_18smem_ptr_flag_bitsILi32EEENSR_INS5_IJNSA_ILi8EEENSA_ILi32EEEEEENS5_IJS16_SC_EEEEEEEvNS4_8identityENS4_28SM100_TMA_2SM_LOAD_MULTICASTES1A_vS1B_EENS_8epilogue10collective18CollectiveEpilogueINS1E_23Sm100TmaWarpSpecializedILi4ELi2ELi16ELb1ELb0EEEJNS5_IJNSA_ILi64EEESF_SF_EEENS5_IJNSR_IS1J_SC_EENSR_INS5_IJNSA_ILi16EEENSA_ILi2EEEEEENS5_IJSC_S1J_EEEEEEEESH_SI_SH_SI_NS1E_6fusion15FusionCallbacksIS1I_NS1S_17LinearCombinationISH_fSH_fLNS_15FloatRoundStyleE2EEES1K_S1R_JEEENS4_5SM1004TMEM4LOAD26SM100_TMEM_LOAD_32dp32b16xENS4_13SM90_TMA_LOADENS10_INS11_ILi2ELi4ELi3EEES14_NSR_INS5_IJS15_S1M_EEENS5_IJS1M_SC_EEEEEEENS4_39AutoVectorizingCopyWithAssumedAlignmentILi128EEENS4_14SM90_TMA_STOREES27_S29_S29_EEEvvEEEEvNT_6ParamsE,"aw",@nobits
	.sectionflags	@""
	.align	16
	.zero		1024


//--------------------- .nv.shared.reserved.0     --------------------------
	.section	.nv.shared.reserved.0,"aw",@nobits
	.weak		__nv_reservedSMEM_offset_0_alias
	.size		__nv_reservedSMEM_offset_0_alias, 0, 64
	.other		__nv_reservedSMEM_offset_0_alias,@"STO_CUDA_RESERVED_SHARED STV_DEFAULT"
__nv_reservedSMEM_offset_0_alias:
	.zero		0
.nv.shared.reserved.0:
	.zero		64
	.weak		__nv_reservedSMEM_tcgen05_partition
	.type		__nv_reservedSMEM_tcgen05_partition,@object
	.size		__nv_reservedSMEM_tcgen05_partition,(.L_0 - __nv_reservedSMEM_tcgen05_partition)
__nv_reservedSMEM_tcgen05_partition:
	.zero		32
.L_0:


//--------------------- .nv.global                --------------------------
	.section	.nv.global,"aw",@nobits
.nv.global:
	.type		_ZN40_INTERNAL_538f1de1_4_k_cu_24734217_350294cute1_E,@object
	.size		_ZN40_INTERNAL_538f1de1_4_k_cu_24734217_350294cute1_E,(_ZN40_INTERNAL_538f1de1_4_k_cu_24734217_350294cuda3std3__45__cpo6cbeginE - _ZN40_INTERNAL_538f1de1_4_k_cu_24734217_350294cute1_E)
_ZN40_INTERNAL_538f1de1_4_k_cu_24734217_350294cute1_E:
	.zero		1
	.type		_ZN40_INTERNAL_538f1de1_4_k_cu_24734217_350294cuda3std3__45__cpo6cbeginE,@object
	.size		_ZN40_INTERNAL_538f1de1_4_k_cu_24734217_350294cuda3std3__45__cpo6cbeginE,(_ZN40_INTERNAL_538f1de1_4_k_cu_24734217_350294cuda3std3__48in_placeE - _ZN40_INTERNAL_538f1de1_4_k_cu_24734217_350294cuda3std3__45__cpo6cbeginE)
_ZN40_INTERNAL_538f1de1_4_k_cu_24734217_350294cuda3std3__45__cpo6cbeginE:
	.zero		1
	.type		_ZN40_INTERNAL_538f1de1_4_k_cu_24734217_350294cuda3std3__48in_placeE,@object
	.size		_ZN40_INTERNAL_538f1de1_4_k_cu_24734217_350294cuda3std3__48in_placeE,(_ZN40_INTERNAL_538f1de1_4_k_cu_24734217_350294cuda3std6ranges3__45__cpo9iter_moveE - _ZN40_INTERNAL_538f1de1_4_k_cu_24734217_350294cuda3std3__48in_placeE)
_ZN40_INTERNAL_538f1de1_4_k_cu_24734217_350294cuda3std3__48in_placeE:
	.zero		1
	.type		_ZN40_INTERNAL_538f1de1_4_k_cu_24734217_350294cuda3std6ranges3__45__cpo9iter_moveE,@object
	.size		_ZN40_INTERNAL_538f1de1_4_k_cu_24734217_350294cuda3std6ranges3__45__cpo9iter_moveE,(_ZN40_INTERNAL_538f1de1_4_k_cu_24734217_350294cuda3std3__45__cpo5beginE - _ZN40_INTERNAL_538f1de1_4_k_cu_24734217_350294cuda3std6ranges3__45__cpo9iter_moveE)
_ZN40_INTERNAL_538f1de1_4_k_cu_24734217_350294cuda3std6ranges3__45__cpo9iter_moveE:
	.zero		1
	.type		_ZN40_INTERNAL_538f1de1_4_k_cu_24734217_350294cuda3std3__45__cpo5beginE,@object
	.size		_ZN40_INTERNAL_538f1de1_4_k_cu_24734217_350294cuda3std3__45__cpo5beginE,(_ZN40_INTERNAL_538f1de1_4_k_cu_24734217_350294cuda3std3__442_GLOBAL__N__538f1de1_4_k_cu_24734217_350296ignoreE - _ZN40_INTERNAL_538f1de1_4_k_cu_24734217_350294cuda3std3__45__cpo5beginE)
_ZN40_INTERNAL_538f1de1_4_k_cu_24734217_350294cuda3std3__45__cpo5beginE:
	.zero		1
	.type		_ZN40_INTERNAL_538f1de1_4_k_cu_24734217_350294cuda3std3__442_GLOBAL__N__538f1de1_4_k_cu_24734217_350296ignoreE,@object
	.size		_ZN40_INTERNAL_538f1de1_4_k_cu_24734217_350294cuda3std3__442_GLOBAL__N__538f1de1_4_k_cu_24734217_350296ignoreE,(_ZN40_INTERNAL_538f1de1_4_k_cu_24734217_350294cute7productE - _ZN40_INTERNAL_538f1de1_4_k_cu_24734217_350294cuda3std3__442_GLOBAL__N__538f1de1_4_k_cu_24734217_350296ignoreE)
_ZN40_INTERNAL_538f1de1_4_k_cu_24734217_350294cuda3std3__442_GLOBAL__N__538f1de1_4_k_cu_24734217_350296ignoreE:
	.zero		1
	.type		_ZN40_INTERNAL_538f1de1_4_k_cu_24734217_350294cute7productE,@object
	.size		_ZN40_INTERNAL_538f1de1_4_k_cu_24734217_350294cute7productE,(_ZN40_INTERNAL_538f1de1_4_k_cu_24734217_350294cuda3std3__45__cpo3endE - _ZN40_INTERNAL_538f1de1_4_k_cu_24734217_350294cute7productE)
_ZN40_INTERNAL_538f1de1_4_k_cu_24734217_350294cute7productE:
	.zero		1
	.type		_ZN40_INTERNAL_538f1de1_4_k_cu_24734217_350294cuda3std3__45__cpo3endE,@object
	.size		_ZN40_INTERNAL_538f1de1_4_k_cu_24734217_350294cuda3std3__45__cpo3endE,(_ZN40_INTERNAL_538f1de1_4_k_cu_24734217_350294cuda3std3__419piecewise_constructE - _ZN40_INTERNAL_538f1de1_4_k_cu_24734217_350294cuda3std3__45__cpo3endE)
_ZN40_INTERNAL_538f1de1_4_k_cu_24734217_350294cuda3std3__45__cpo3endE:
	.zero		1
	.type		_ZN40_INTERNAL_538f1de1_4_k_cu_24734217_350294cuda3std3__419piecewise_constructE,@object
	.size		_ZN40_INTERNAL_538f1de1_4_k_cu_24734217_350294cuda3std3__419piecewise_constructE,(_ZN40_INTERNAL_538f1de1_4_k_cu_24734217_350294cuda3std3__45__cpo4cendE - _ZN40_INTERNAL_538f1de1_4_k_cu_24734217_350294cuda3std3__419piecewise_constructE)
_ZN40_INTERNAL_538f1de1_4_k_cu_24734217_350294cuda3std3__419piecewise_constructE:
	.zero		1
	.type		_ZN40_INTERNAL_538f1de1_4_k_cu_24734217_350294cuda3std3__45__cpo4cendE,@object
	.size		_ZN40_INTERNAL_538f1de1_4_k_cu_24734217_350294cuda3std3__45__cpo4cendE,(_ZN40_INTERNAL_538f1de1_4_k_cu_24734217_350294cuda3std6ranges3__45__cpo4swapE - _ZN40_INTERNAL_538f1de1_4_k_cu_24734217_350294cuda3std3__45__cpo4cendE)
_ZN40_INTERNAL_538f1de1_4_k_cu_24734217_350294cuda3std3__45__cpo4cendE:
	.zero		1
	.type		_ZN40_INTERNAL_538f1de1_4_k_cu_24734217_350294cuda3std6ranges3__45__cpo4swapE,@object
	.size		_ZN40_INTERNAL_538f1de1_4_k_cu_24734217_350294cuda3std6ranges3__45__cpo4swapE,(.L_10 - _ZN40_INTERNAL_538f1de1_4_k_cu_24734217_350294cuda3std6ranges3__45__cpo4swapE)
_ZN40_INTERNAL_538f1de1_4_k_cu_24734217_350294cuda3std6ranges3__45__cpo4swapE:
	.zero		1
.L_10:


//--------------------- .nv.constant0._ZN7cutlass13device_kernelINS_4gemm6kernel13GemmUniversalIN4cute5tupleIJiiiiEEENS1_10collective13CollectiveMmaINS1_35MainloopSm100TmaUmmaWarpSpecializedILi3ELi2ELi4ENS5_IJNS4_1CILi4EEENSA_ILi1EEESC_EEEEENS5_IJNSA_ILi128EEESF_SF_EEENS_10tfloat32_tENS5_IJlSC_lEEESH_SI_NS4_8TiledMMAINS4_8MMA_AtomIJNS4_23SM100_MMA_TF32_2x1SM_SSISH_SH_fLi128ELi128ELNS4_4UMMA5MajorE0ELSN_0ELNSM_7ScaleInE0ELSO_0EEEEEENS4_6LayoutINS5_IJSC_SC_SC_EEENS5_IJNSA_ILi0EEEST_ST_EEEEENS5_IJNS4_10UnderscoreESW_SW_EEEEENS4_18SM100_TMA_2SM_LOADENS4_14ComposedLayoutINS4_7SwizzleILi3ELi4ELi3EEENS4_18smem_ptr_flag_bitsILi32EEENSR_INS5_IJNSA_ILi8EEENSA_ILi32EEEEEENS5_IJS16_SC_EEEEEEEvNS4_8identityENS4_28SM100_TMA_2SM_LOAD_MULTICASTES1A_vS1B_EENS_8epilogue10collective18CollectiveEpilogueINS1E_23Sm100TmaWarpSpecializedILi4ELi2ELi16ELb1ELb0EEEJNS5_IJNSA_ILi64EEESF_SF_EEENS5_IJNSR_IS1J_SC_EENSR_INS5_IJNSA_ILi16EEENSA_ILi2EEEEEENS5_IJSC_S1J_EEEEEEEESH_SI_SH_SI_NS1E_6fusion15FusionCallbacksIS1I_NS1S_17LinearCombinationISH_fSH_fLNS_15FloatRoundStyleE2EEES1K_S1R_JEEENS4_5SM1004TMEM4LOAD26SM100_TMEM_LOAD_32dp32b16xENS4_13SM90_TMA_LOADENS10_INS11_ILi2ELi4ELi3EEES14_NSR_INS5_IJS15_S1M_EEENS5_IJS1M_SC_EEEEEEENS4_39AutoVectorizingCopyWithAssumedAlignmentILi128EEENS4_14SM90_TMA_STOREES27_S29_S29_EEEvvEEEEvNT_6ParamsE --------------------------
	.section	.nv.constant0._ZN7cutlass13device_kernelINS_4gemm6kernel13GemmUniversalIN4cute5tupleIJiiiiEEENS1_10collective13CollectiveMmaINS1_35MainloopSm100TmaUmmaWarpSpecializedILi3ELi2ELi4ENS5_IJNS4_1CILi4EEENSA_ILi1EEESC_EEEEENS5_IJNSA_ILi128EEESF_SF_EEENS_10tfloat32_tENS5_IJlSC_lEEESH_SI_NS4_8TiledMMAINS4_8MMA_AtomIJNS4_23SM100_MMA_TF32_2x1SM_SSISH_SH_fLi128ELi128ELNS4_4UMMA5MajorE0ELSN_0ELNSM_7ScaleInE0ELSO_0EEEEEENS4_6LayoutINS5_IJSC_SC_SC_EEENS5_IJNSA_ILi0EEEST_ST_EEEEENS5_IJNS4_10UnderscoreESW_SW_EEEEENS4_18SM100_TMA_2SM_LOADENS4_14ComposedLayoutINS4_7SwizzleILi3ELi4ELi3EEENS4_18smem_ptr_flag_bitsILi32EEENSR_INS5_IJNSA_ILi8EEENSA_ILi32EEEEEENS5_IJS16_SC_EEEEEEEvNS4_8identityENS4_28SM100_TMA_2SM_LOAD_MULTICASTES1A_vS1B_EENS_8epilogue10collective18CollectiveEpilogueINS1E_23Sm100TmaWarpSpecializedILi4ELi2ELi16ELb1ELb0EEEJNS5_IJNSA_ILi64EEESF_SF_EEENS5_IJNSR_IS1J_SC_EENSR_INS5_IJNSA_ILi16EEENSA_ILi2EEEEEENS5_IJSC_S1J_EEEEEEEESH_SI_SH_SI_NS1E_6fusion15FusionCallbacksIS1I_NS1S_17LinearCombinationISH_fSH_fLNS_15FloatRoundStyleE2EEES1K_S1R_JEEENS4_5SM1004TMEM4LOAD26SM100_TMEM_LOAD_32dp32b16xENS4_13SM90_TMA_LOADENS10_INS11_ILi2ELi4ELi3EEES14_NSR_INS5_IJS15_S1M_EEENS5_IJS1M_SC_EEEEEEENS4_39AutoVectorizingCopyWithAssumedAlignmentILi128EEENS4_14SM90_TMA_STOREES27_S29_S29_EEEvvEEEEvNT_6ParamsE,"a",@progbits
	.sectionflags	@""
	.align	4
.nv.constant0._ZN7cutlass13device_kernelINS_4gemm6kernel13GemmUniversalIN4cute5tupleIJiiiiEEENS1_10collective13CollectiveMmaINS1_35MainloopSm100TmaUmmaWarpSpecializedILi3ELi2ELi4ENS5_IJNS4_1CILi4EEENSA_ILi1EEESC_EEEEENS5_IJNSA_ILi128EEESF_SF_EEENS_10tfloat32_tENS5_IJlSC_lEEESH_SI_NS4_8TiledMMAINS4_8MMA_AtomIJNS4_23SM100_MMA_TF32_2x1SM_SSISH_SH_fLi128ELi128ELNS4_4UMMA5MajorE0ELSN_0ELNSM_7ScaleInE0ELSO_0EEEEEENS4_6LayoutINS5_IJSC_SC_SC_EEENS5_IJNSA_ILi0EEEST_ST_EEEEENS5_IJNS4_10UnderscoreESW_SW_EEEEENS4_18SM100_TMA_2SM_LOADENS4_14ComposedLayoutINS4_7SwizzleILi3ELi4ELi3EEENS4_18smem_ptr_flag_bitsILi32EEENSR_INS5_IJNSA_ILi8EEENSA_ILi32EEEEEENS5_IJS16_SC_EEEEEEEvNS4_8identityENS4_28SM100_TMA_2SM_LOAD_MULTICASTES1A_vS1B_EENS_8epilogue10collective18CollectiveEpilogueINS1E_23Sm100TmaWarpSpecializedILi4ELi2ELi16ELb1ELb0EEEJNS5_IJNSA_ILi64EEESF_SF_EEENS5_IJNSR_IS1J_SC_EENSR_INS5_IJNSA_ILi16EEENSA_ILi2EEEEEENS5_IJSC_S1J_EEEEEEEESH_SI_SH_SI_NS1E_6fusion15FusionCallbacksIS1I_NS1S_17LinearCombinationISH_fSH_fLNS_15FloatRoundStyleE2EEES1K_S1R_JEEENS4_5SM1004TMEM4LOAD26SM100_TMEM_LOAD_32dp32b16xENS4_13SM90_TMA_LOADENS10_INS11_ILi2ELi4ELi3EEES14_NSR_INS5_IJS15_S1M_EEENS5_IJS1M_SC_EEEEEEENS4_39AutoVectorizingCopyWithAssumedAlignmentILi128EEENS4_14SM90_TMA_STOREES27_S29_S29_EEEvvEEEEvNT_6ParamsE:
	.zero		2944


//--------------------- SYMBOLS --------------------------

	.type		.nv.reservedSmem.offset0,@object
	.size		.nv.reservedSmem.offset0,0x4
	.type		.nv.reservedSmem.cap,@object
	.size		.nv.reservedSmem.cap,0x4
	.type		__assertfail,@function
